	.target	sm_100a

	.elftype	@"ET_EXEC"


//--------------------- .note.nv.tkinfo           --------------------------
	.section	.note.nv.tkinfo,"",@"SHT_NOTE"
	.sectionflags	@"SHF_NOTE_NV_TKINFO"
	.tkinfo
        /*0018*/ 	.word	0x00000002
        /*0030*/ 	.string	""
        /*0030*/ 	.string	"ptxas"
        /*0030*/ 	.string	"Cuda compilation tools, release 13.0, V13.0.88"
        /*0030*/ 	.string	"Build cuda_13.0.r13.0/compiler.36424714_0"
        /*0030*/ 	.string	"-arch sm_100a -m 64 "



//--------------------- .note.nv.cuinfo           --------------------------
	.section	.note.nv.cuinfo,"",@"SHT_NOTE"
	.sectionflags	@"SHF_NOTE_NV_CUINFO"
        /*0018*/ 	.short	0x0002
        /*001a*/ 	.short	0x0064
        /*001c*/ 	.short	0x0082
	.zero		2


//--------------------- .nv.info                  --------------------------
	.section	.nv.info,"",@"SHT_CUDA_INFO"
	.align	4


	//----- nvinfo : EIATTR_REGCOUNT
	.align		4
        /*0000*/ 	.byte	0x04, 0x2f
        /*0002*/ 	.short	(.L_19 - .L_18)
	.align		4
.L_18:
        /*0004*/ 	.word	index@(_ZN7cutlass13device_kernelINS_4conv6kernel13ConvUniversalINS1_16ConvProblemShapeILNS1_8OperatorE0ELi3EEENS1_10collective14CollectiveConvINS1_47MainloopSm100TmaUmmaWarpSpecializedImplicitGemmILS5_0ELi8ELi3ELi1ELi2EN4cute5tupleIJNSA_1CILi2EEENSC_ILi1EEESE_EEEEENSB_IJNSC_ILi64EEENSC_ILi128EEENSB_IJSH_EEEEEENS_6half_tESL_NSA_8TiledMMAINSA_8MMA_AtomIJNSA_20SM100_MMA_F16BF16_SSISL_SL_fLi64ELi128ELNSA_4UMMA5MajorE0ELSQ_0ELNSP_7ScaleInE0ELSR_0EEEEEENSA_6LayoutINSB_IJSE_SE_SE_EEENSB_IJNSC_ILi0EEESW_SW_EEEEENSB_IJNSA_10UnderscoreESZ_SZ_EEEEENS7_6detail27Sm100ImplicitGemmTileTraitsINSA_20SM90_TMA_LOAD_IM2COLENSA_14ComposedLayoutINSA_7SwizzleILi3ELi4ELi3EEENSA_18smem_ptr_flag_bitsILi16EEENSU_INSB_IJNSC_ILi8EEESH_EEENSB_IJSH_SE_EEEEEEEvEENS13_INSA_23SM90_TMA_LOAD_MULTICASTES1E_vEEEENS_8epilogue10collective18CollectiveEpilogueINS1J_23Sm100TmaWarpSpecializedILi4ELi2ELi16ELb1ELb0EEEJSK_NSB_IJNSU_ISH_SE_EENSU_INSC_ILi32EEESE_EEEEESL_NSB_IJNSB_IJllllEEESE_SW_EEESL_S1T_NS1J_6fusion15FusionCallbacksIS1N_NS1U_17LinearCombinationISL_fSL_fLNS_15FloatRoundStyleE2EEESK_S1R_JEEENSA_5SM1004TMEM4LOAD26SM100_TMEM_LOAD_16dp256b4xES14_NS15_INS16_ILi2ELi4ELi3EEES19_NSU_INSB_IJS1A_S1P_EEENSB_IJS1P_SE_EEEEEEENSA_17SM75_U32x4_LDSM_NENSA_21SM90_TMA_STORE_IM2COLES28_NSA_17SM90_U32x4_STSM_NENSA_39AutoVectorizingCopyWithAssumedAlignmentILi128EEEEEEvvEEEEvNT_6ParamsE)
        /*0008*/ 	.word	0x0000004e


	//----- nvinfo : EIATTR_FRAME_SIZE
	.align		4
.L_19:
        /*000c*/ 	.byte	0x04, 0x11
        /*000e*/ 	.short	(.L_21 - .L_20)
	.align		4
.L_20:
        /*0010*/ 	.word	index@($__internal_2_$__cuda_sm10x_tcgen05_guardrail_trap_unallocated_columns_being_dealloced)
        /*0014*/ 	.word	0x00000008


	//----- nvinfo : EIATTR_FRAME_SIZE
	.align		4
.L_21:
        /*0018*/ 	.byte	0x04, 0x11
        /*001a*/ 	.short	(.L_23 - .L_22)
	.align		4
.L_22:
        /*001c*/ 	.word	index@($__internal_1_$__cuda_sm10x_tcgen05_guardrail_trap_phase_invalid_during_alloc)
        /*0020*/ 	.word	0x00000008


	//----- nvinfo : EIATTR_FRAME_SIZE
	.align		4
.L_23:
        /*0024*/ 	.byte	0x04, 0x11
        /*0026*/ 	.short	(.L_25 - .L_24)
	.align		4
.L_24:
        /*0028*/ 	.word	index@($__internal_0_$__cuda_sm10x_tcgen05_guardrail_trap_col_being_dealloced_not_returned_by_alloc)
        /*002c*/ 	.word	0x00000008


	//----- nvinfo : EIATTR_FRAME_SIZE
	.align		4
.L_25:
        /*0030*/ 	.byte	0x04, 0x11
        /*0032*/ 	.short	(.L_27 - .L_26)
	.align		4
.L_26:
        /*0034*/ 	.word	index@(_ZN7cutlass13device_kernelINS_4conv6kernel13ConvUniversalINS1_16ConvProblemShapeILNS1_8OperatorE0ELi3EEENS1_10collective14CollectiveConvINS1_47MainloopSm100TmaUmmaWarpSpecializedImplicitGemmILS5_0ELi8ELi3ELi1ELi2EN4cute5tupleIJNSA_1CILi2EEENSC_ILi1EEESE_EEEEENSB_IJNSC_ILi64EEENSC_ILi128EEENSB_IJSH_EEEEEENS_6half_tESL_NSA_8TiledMMAINSA_8MMA_AtomIJNSA_20SM100_MMA_F16BF16_SSISL_SL_fLi64ELi128ELNSA_4UMMA5MajorE0ELSQ_0ELNSP_7ScaleInE0ELSR_0EEEEEENSA_6LayoutINSB_IJSE_SE_SE_EEENSB_IJNSC_ILi0EEESW_SW_EEEEENSB_IJNSA_10UnderscoreESZ_SZ_EEEEENS7_6detail27Sm100ImplicitGemmTileTraitsINSA_20SM90_TMA_LOAD_IM2COLENSA_14ComposedLayoutINSA_7SwizzleILi3ELi4ELi3EEENSA_18smem_ptr_flag_bitsILi16EEENSU_INSB_IJNSC_ILi8EEESH_EEENSB_IJSH_SE_EEEEEEEvEENS13_INSA_23SM90_TMA_LOAD_MULTICASTES1E_vEEEENS_8epilogue10collective18CollectiveEpilogueINS1J_23Sm100TmaWarpSpecializedILi4ELi2ELi16ELb1ELb0EEEJSK_NSB_IJNSU_ISH_SE_EENSU_INSC_ILi32EEESE_EEEEESL_NSB_IJNSB_IJllllEEESE_SW_EEESL_S1T_NS1J_6fusion15FusionCallbacksIS1N_NS1U_17LinearCombinationISL_fSL_fLNS_15FloatRoundStyleE2EEESK_S1R_JEEENSA_5SM1004TMEM4LOAD26SM100_TMEM_LOAD_16dp256b4xES14_NS15_INS16_ILi2ELi4ELi3EEES19_NSU_INSB_IJS1A_S1P_EEENSB_IJS1P_SE_EEEEEEENSA_17SM75_U32x4_LDSM_NENSA_21SM90_TMA_STORE_IM2COLES28_NSA_17SM90_U32x4_STSM_NENSA_39AutoVectorizingCopyWithAssumedAlignmentILi128EEEEEEvvEEEEvNT_6ParamsE)
        /*0038*/ 	.word	0x00000008


	//----- nvinfo : EIATTR_MIN_STACK_SIZE
	.align		4
.L_27:
        /*003c*/ 	.byte	0x04, 0x12
        /*003e*/ 	.short	(.L_29 - .L_28)
	.align		4
.L_28:
        /*0040*/ 	.word	index@(_ZN7cutlass13device_kernelINS_4conv6kernel13ConvUniversalINS1_16ConvProblemShapeILNS1_8OperatorE0ELi3EEENS1_10collective14CollectiveConvINS1_47MainloopSm100TmaUmmaWarpSpecializedImplicitGemmILS5_0ELi8ELi3ELi1ELi2EN4cute5tupleIJNSA_1CILi2EEENSC_ILi1EEESE_EEEEENSB_IJNSC_ILi64EEENSC_ILi128EEENSB_IJSH_EEEEEENS_6half_tESL_NSA_8TiledMMAINSA_8MMA_AtomIJNSA_20SM100_MMA_F16BF16_SSISL_SL_fLi64ELi128ELNSA_4UMMA5MajorE0ELSQ_0ELNSP_7ScaleInE0ELSR_0EEEEEENSA_6LayoutINSB_IJSE_SE_SE_EEENSB_IJNSC_ILi0EEESW_SW_EEEEENSB_IJNSA_10UnderscoreESZ_SZ_EEEEENS7_6detail27Sm100ImplicitGemmTileTraitsINSA_20SM90_TMA_LOAD_IM2COLENSA_14ComposedLayoutINSA_7SwizzleILi3ELi4ELi3EEENSA_18smem_ptr_flag_bitsILi16EEENSU_INSB_IJNSC_ILi8EEESH_EEENSB_IJSH_SE_EEEEEEEvEENS13_INSA_23SM90_TMA_LOAD_MULTICASTES1E_vEEEENS_8epilogue10collective18CollectiveEpilogueINS1J_23Sm100TmaWarpSpecializedILi4ELi2ELi16ELb1ELb0EEEJSK_NSB_IJNSU_ISH_SE_EENSU_INSC_ILi32EEESE_EEEEESL_NSB_IJNSB_IJllllEEESE_SW_EEESL_S1T_NS1J_6fusion15FusionCallbacksIS1N_NS1U_17LinearCombinationISL_fSL_fLNS_15FloatRoundStyleE2EEESK_S1R_JEEENSA_5SM1004TMEM4LOAD26SM100_TMEM_LOAD_16dp256b4xES14_NS15_INS16_ILi2ELi4ELi3EEES19_NSU_INSB_IJS1A_S1P_EEENSB_IJS1P_SE_EEEEEEENSA_17SM75_U32x4_LDSM_NENSA_21SM90_TMA_STORE_IM2COLES28_NSA_17SM90_U32x4_STSM_NENSA_39AutoVectorizingCopyWithAssumedAlignmentILi128EEEEEEvvEEEEvNT_6ParamsE)
        /*0044*/ 	.word	0x00000008
.L_29:


//--------------------- .nv.compat                --------------------------
	.section	.nv.compat,"",@"SHT_CUDA_COMPAT_INFO"
	.align	4
        /*0000*/ 	.byte	0x02, 0x09, 0x01, 0x00, 0x02, 0x02, 0x02, 0x00, 0x02, 0x05, 0x05, 0x00, 0x03, 0x07, 0x01, 0x01
        /*0010*/ 	.byte	0x02, 0x03, 0x01, 0x00, 0x02, 0x06, 0x01, 0x00, 0x04, 0x0b, 0x08, 0x00, 0x09, 0x00, 0x00, 0x00
        /*0020*/ 	.byte	0x00, 0x00, 0x00, 0x00


//--------------------- .nv.info._ZN7cutlass13device_kernelINS_4conv6kernel13ConvUniversalINS1_16ConvProblemShapeILNS1_8OperatorE0ELi3EEENS1_10collective14CollectiveConvINS1_47MainloopSm100TmaUmmaWarpSpecializedImplicitGemmILS5_0ELi8ELi3ELi1ELi2EN4cute5tupleIJNSA_1CILi2EEENSC_ILi1EEESE_EEEEENSB_IJNSC_ILi64EEENSC_ILi128EEENSB_IJSH_EEEEEENS_6half_tESL_NSA_8TiledMMAINSA_8MMA_AtomIJNSA_20SM100_MMA_F16BF16_SSISL_SL_fLi64ELi128ELNSA_4UMMA5MajorE0ELSQ_0ELNSP_7ScaleInE0ELSR_0EEEEEENSA_6LayoutINSB_IJSE_SE_SE_EEENSB_IJNSC_ILi0EEESW_SW_EEEEENSB_IJNSA_10UnderscoreESZ_SZ_EEEEENS7_6detail27Sm100ImplicitGemmTileTraitsINSA_20SM90_TMA_LOAD_IM2COLENSA_14ComposedLayoutINSA_7SwizzleILi3ELi4ELi3EEENSA_18smem_ptr_flag_bitsILi16EEENSU_INSB_IJNSC_ILi8EEESH_EEENSB_IJSH_SE_EEEEEEEvEENS13_INSA_23SM90_TMA_LOAD_MULTICASTES1E_vEEEENS_8epilogue10collective18CollectiveEpilogueINS1J_23Sm100TmaWarpSpecializedILi4ELi2ELi16ELb1ELb0EEEJSK_NSB_IJNSU_ISH_SE_EENSU_INSC_ILi32EEESE_EEEEESL_NSB_IJNSB_IJllllEEESE_SW_EEESL_S1T_NS1J_6fusion15FusionCallbacksIS1N_NS1U_17LinearCombinationISL_fSL_fLNS_15FloatRoundStyleE2EEESK_S1R_JEEENSA_5SM1004TMEM4LOAD26SM100_TMEM_LOAD_16dp256b4xES14_NS15_INS16_ILi2ELi4ELi3EEES19_NSU_INSB_IJS1A_S1P_EEENSB_IJS1P_SE_EEEEEEENSA_17SM75_U32x4_LDSM_NENSA_21SM90_TMA_STORE_IM2COLES28_NSA_17SM90_U32x4_STSM_NENSA_39AutoVectorizingCopyWithAssumedAlignmentILi128EEEEEEvvEEEEvNT_6ParamsE --------------------------
	.section	.nv.info._ZN7cutlass13device_kernelINS_4conv6kernel13ConvUniversalINS1_16ConvProblemShapeILNS1_8OperatorE0ELi3EEENS1_10collective14CollectiveConvINS1_47MainloopSm100TmaUmmaWarpSpecializedImplicitGemmILS5_0ELi8ELi3ELi1ELi2EN4cute5tupleIJNSA_1CILi2EEENSC_ILi1EEESE_EEEEENSB_IJNSC_ILi64EEENSC_ILi128EEENSB_IJSH_EEEEEENS_6half_tESL_NSA_8TiledMMAINSA_8MMA_AtomIJNSA_20SM100_MMA_F16BF16_SSISL_SL_fLi64ELi128ELNSA_4UMMA5MajorE0ELSQ_0ELNSP_7ScaleInE0ELSR_0EEEEEENSA_6LayoutINSB_IJSE_SE_SE_EEENSB_IJNSC_ILi0EEESW_SW_EEEEENSB_IJNSA_10UnderscoreESZ_SZ_EEEEENS7_6detail27Sm100ImplicitGemmTileTraitsINSA_20SM90_TMA_LOAD_IM2COLENSA_14ComposedLayoutINSA_7SwizzleILi3ELi4ELi3EEENSA_18smem_ptr_flag_bitsILi16EEENSU_INSB_IJNSC_ILi8EEESH_EEENSB_IJSH_SE_EEEEEEEvEENS13_INSA_23SM90_TMA_LOAD_MULTICASTES1E_vEEEENS_8epilogue10collective18CollectiveEpilogueINS1J_23Sm100TmaWarpSpecializedILi4ELi2ELi16ELb1ELb0EEEJSK_NSB_IJNSU_ISH_SE_EENSU_INSC_ILi32EEESE_EEEEESL_NSB_IJNSB_IJllllEEESE_SW_EEESL_S1T_NS1J_6fusion15FusionCallbacksIS1N_NS1U_17LinearCombinationISL_fSL_fLNS_15FloatRoundStyleE2EEESK_S1R_JEEENSA_5SM1004TMEM4LOAD26SM100_TMEM_LOAD_16dp256b4xES14_NS15_INS16_ILi2ELi4ELi3EEES19_NSU_INSB_IJS1A_S1P_EEENSB_IJS1P_SE_EEEEEEENSA_17SM75_U32x4_LDSM_NENSA_21SM90_TMA_STORE_IM2COLES28_NSA_17SM90_U32x4_STSM_NENSA_39AutoVectorizingCopyWithAssumedAlignmentILi128EEEEEEvvEEEEvNT_6ParamsE,"",@"SHT_CUDA_INFO"
	.sectionflags	@""
	.align	4


	//----- nvinfo : EIATTR_CUDA_API_VERSION
	.align		4
        /*0000*/ 	.byte	0x04, 0x37
        /*0002*/ 	.short	(.L_31 - .L_30)
.L_30:
        /*0004*/ 	.word	0x00000082


	//----- nvinfo : EIATTR_KPARAM_INFO
	.align		4
.L_31:
        /*0008*/ 	.byte	0x04, 0x17
        /*000a*/ 	.short	(.L_33 - .L_32)
.L_32:
        /*000c*/ 	.word	0x00000000
        /*0010*/ 	.short	0x0000
        /*0012*/ 	.short	0x0000
        /*0014*/ 	.byte	0x00, 0xf0, 0x01, 0x24


	//----- nvinfo : EIATTR_AT_ENTRY_FRAGMENTS
	.align		4
.L_33:
        /*0018*/ 	.byte	0x04, 0x4f
        /*001a*/ 	.short	(.L_35 - .L_34)


	//   ....[0]....
.L_34:
        /*001c*/ 	.word	0x00000006


	//----- nvinfo : EIATTR_RESERVED_SMEM_USED
	.align		4
.L_35:
        /*0020*/ 	.byte	0x01, 0x41
	.zero		2


	//----- nvinfo : EIATTR_SPARSE_MMA_MASK
	.align		4
        /*0024*/ 	.byte	0x03, 0x50
        /*0026*/ 	.short	0x0000


	//----- nvinfo : EIATTR_TCGEN05_1CTA_USED
	.align		4
        /*0028*/ 	.byte	0x01, 0x51
	.zero		2


	//----- nvinfo : EIATTR_MAXREG_COUNT
	.align		4
        /*002c*/ 	.byte	0x03, 0x1b
        /*002e*/ 	.short	0x00ff


	//----- nvinfo : EIATTR_NUM_BARRIERS
	.align		4
        /*0030*/ 	.byte	0x02, 0x4c
        /*0032*/ 	.byte	0x07
	.zero		1


	//----- nvinfo : EIATTR_EXTERNS
	.align		4
        /*0034*/ 	.byte	0x04, 0x0f
        /*0036*/ 	.short	(.L_37 - .L_36)


	//   ....[0]....
	.align		4
.L_36:
        /*0038*/ 	.word	index@(__assertfail)


	//----- nvinfo : EIATTR_MERCURY_ISA_VERSION
	.align		4
.L_37:
        /*003c*/ 	.byte	0x03, 0x5f
        /*003e*/ 	.short	0x0101


	//----- nvinfo : EIATTR_INT_WARP_WIDE_INSTR_OFFSETS
	.align		4
        /*0040*/ 	.byte	0x04, 0x31
        /*0042*/ 	.short	(.L_39 - .L_38)


	//   ....[0]....
.L_38:
        /*0044*/ 	.word	0x00004110


	//   ....[1]....
        /*0048*/ 	.word	0x00004130


	//   ....[2]....
        /*004c*/ 	.word	0x00004160


	//   ....[3]....
        /*0050*/ 	.word	0x00004ee0


	//   ....[4]....
        /*0054*/ 	.word	0x00004f50


	//   ....[5]....
        /*0058*/ 	.word	0x00005060


	//   ....[6]....
        /*005c*/ 	.word	0x000050e0


	//   ....[7]....
        /*0060*/ 	.word	0x000051e0


	//   ....[8]....
        /*0064*/ 	.word	0x00005280


	//   ....[9]....
        /*0068*/ 	.word	0x00005370


	//   ....[10]....
        /*006c*/ 	.word	0x00005490


	//----- nvinfo : EIATTR_COOP_GROUP_MASK_REGIDS
	.align		4
.L_39:
        /*0070*/ 	.byte	0x04, 0x29
        /*0072*/ 	.short	(.L_41 - .L_40)


	//   ....[0]....
.L_40:
        /*0074*/ 	.word	0xffffffff


	//   ....[1]....
        /*0078*/ 	.word	0xffffffff


	//   ....[2]....
        /*007c*/ 	.word	0xffffffff


	//   ....[3]....
        /*0080*/ 	.word	0xffffffff


	//   ....[4]....
        /*0084*/ 	.word	0xffffffff


	//   ....[5]....
        /*0088*/ 	.word	0xffffffff


	//   ....[6]....
        /*008c*/ 	.word	0xffffffff


	//   ....[7]....
        /*0090*/ 	.word	0xffffffff


	//   ....[8]....
        /*0094*/ 	.word	0xffffffff


	//   ....[9]....
        /*0098*/ 	.word	0xffffffff


	//   ....[10]....
        /*009c*/ 	.word	0xffffffff


	//   ....[11]....
        /*00a0*/ 	.word	0xffffffff


	//   ....[12]....
        /*00a4*/ 	.word	0xffffffff


	//----- nvinfo : EIATTR_COOP_GROUP_INSTR_OFFSETS
	.align		4
.L_41:
        /*00a8*/ 	.byte	0x04, 0x28
        /*00aa*/ 	.short	(.L_43 - .L_42)


	//   ....[0]....
.L_42:
        /*00ac*/ 	.word	0x00000090


	//   ....[1]....
        /*00b0*/ 	.word	0x00000500


	//   ....[2]....
        /*00b4*/ 	.word	0x00000740


	//   ....[3]....
        /*00b8*/ 	.word	0x000008e0


	//   ....[4]....
        /*00bc*/ 	.word	0x000009e0


	//   ....[5]....
        /*00c0*/ 	.word	0x00000b30


	//   ....[6]....
        /*00c4*/ 	.word	0x00000d30


	//   ....[7]....
        /*00c8*/ 	.word	0x000025d0


	//   ....[8]....
        /*00cc*/ 	.word	0x00003420


	//   ....[9]....
        /*00d0*/ 	.word	0x00003630


	//   ....[10]....
        /*00d4*/ 	.word	0x00003660


	//   ....[11]....
        /*00d8*/ 	.word	0x00003ff0


	//   ....[12]....
        /*00dc*/ 	.word	0x00004230


	//----- nvinfo : EIATTR_VRC_CTA_INIT_COUNT
	.align		4
.L_43:
        /*00e0*/ 	.byte	0x02, 0x4a
        /*00e2*/ 	.byte	0x80
	.zero		1


	//----- nvinfo : EIATTR_SYSCALL_OFFSETS
	.align		4
        /*00e4*/ 	.byte	0x04, 0x46
        /*00e6*/ 	.short	(.L_45 - .L_44)


	//   ....[0]....
.L_44:
        /*00e8*/ 	.word	0x000060d0


	//   ....[1]....
        /*00ec*/ 	.word	0x000061c0


	//   ....[2]....
        /*00f0*/ 	.word	0x00006b20


	//   ....[3]....
        /*00f4*/ 	.word	0x00007400


	//   ....[4]....
        /*00f8*/ 	.word	0x00007cb0


	//   ....[5]....
        /*00fc*/ 	.word	0x00008550


	//----- nvinfo : EIATTR_MBARRIER_INSTR_OFFSETS
	.align		4
.L_45:
        /*0100*/ 	.byte	0x04, 0x39
        /*0102*/ 	.short	(.L_47 - .L_46)


	//   ....[0]....
.L_46:
        /*0104*/ 	.word	0x00000620
        /*0108*/ 	.word	0x000000ff
        /*010c*/ 	.word	0x00000000
        /*0110*/ 	.short	0x0100
        /*0112*/ 	.byte	0x04
	.zero		1


	//   ....[1]....
        /*0114*/ 	.word	0x00000630
        /*0118*/ 	.word	0x000000ff
        /*011c*/ 	.word	0x00000040
        /*0120*/ 	.short	0x0100
        /*0122*/ 	.byte	0x04
	.zero		1


	//   ....[2]....
        /*0124*/ 	.word	0x00000640
        /*0128*/ 	.word	0x000000ff
        /*012c*/ 	.word	0x00000008
        /*0130*/ 	.short	0x0100
        /*0132*/ 	.byte	0x04
	.zero		1


	//   ....[3]....
        /*0134*/ 	.word	0x00000650
        /*0138*/ 	.word	0x000000ff
        /*013c*/ 	.word	0x00000048
        /*0140*/ 	.short	0x0100
        /*0142*/ 	.byte	0x04
	.zero		1


	//   ....[4]....
        /*0144*/ 	.word	0x00000660
        /*0148*/ 	.word	0x000000ff
        /*014c*/ 	.word	0x00000010
        /*0150*/ 	.short	0x0100
        /*0152*/ 	.byte	0x04
	.zero		1


	//   ....[5]....
        /*0154*/ 	.word	0x00000670
        /*0158*/ 	.word	0x000000ff
        /*015c*/ 	.word	0x00000050
        /*0160*/ 	.short	0x0100
        /*0162*/ 	.byte	0x04
	.zero		1


	//   ....[6]....
        /*0164*/ 	.word	0x00000680
        /*0168*/ 	.word	0x000000ff
        /*016c*/ 	.word	0x00000018
        /*0170*/ 	.short	0x0100
        /*0172*/ 	.byte	0x04
	.zero		1


	//   ....[7]....
        /*0174*/ 	.word	0x00000690
        /*0178*/ 	.word	0x000000ff
        /*017c*/ 	.word	0x00000058
        /*0180*/ 	.short	0x0100
        /*0182*/ 	.byte	0x04
	.zero		1


	//   ....[8]....
        /*0184*/ 	.word	0x000006a0
        /*0188*/ 	.word	0x000000ff
        /*018c*/ 	.word	0x00000020
        /*0190*/ 	.short	0x0100
        /*0192*/ 	.byte	0x04
	.zero		1


	//   ....[9]....
        /*0194*/ 	.word	0x000006b0
        /*0198*/ 	.word	0x000000ff
        /*019c*/ 	.word	0x00000060
        /*01a0*/ 	.short	0x0100
        /*01a2*/ 	.byte	0x04
	.zero		1


	//   ....[10]....
        /*01a4*/ 	.word	0x000006c0
        /*01a8*/ 	.word	0x000000ff
        /*01ac*/ 	.word	0x00000028
        /*01b0*/ 	.short	0x0100
        /*01b2*/ 	.byte	0x04
	.zero		1


	//   ....[11]....
        /*01b4*/ 	.word	0x000006d0
        /*01b8*/ 	.word	0x000000ff
        /*01bc*/ 	.word	0x00000068
        /*01c0*/ 	.short	0x0100
        /*01c2*/ 	.byte	0x04
	.zero		1


	//   ....[12]....
        /*01c4*/ 	.word	0x000006e0
        /*01c8*/ 	.word	0x000000ff
        /*01cc*/ 	.word	0x00000030
        /*01d0*/ 	.short	0x0100
        /*01d2*/ 	.byte	0x04
	.zero		1


	//   ....[13]....
        /*01d4*/ 	.word	0x000006f0
        /*01d8*/ 	.word	0x000000ff
        /*01dc*/ 	.word	0x00000070
        /*01e0*/ 	.short	0x0100
        /*01e2*/ 	.byte	0x04
	.zero		1


	//   ....[14]....
        /*01e4*/ 	.word	0x00000700
        /*01e8*/ 	.word	0x000000ff
        /*01ec*/ 	.word	0x00000038
        /*01f0*/ 	.short	0x0100
        /*01f2*/ 	.byte	0x04
	.zero		1


	//   ....[15]....
        /*01f4*/ 	.word	0x00000710
        /*01f8*/ 	.word	0x000000ff
        /*01fc*/ 	.word	0x00000078
        /*0200*/ 	.short	0x0100
        /*0202*/ 	.byte	0x04
	.zero		1


	//   ....[16]....
        /*0204*/ 	.word	0x00000850
        /*0208*/ 	.word	0x000000ff
        /*020c*/ 	.word	0x00000080
        /*0210*/ 	.short	0x0100
        /*0212*/ 	.byte	0x04
	.zero		1


	//   ....[17]....
        /*0214*/ 	.word	0x00000860
        /*0218*/ 	.word	0x000000ff
        /*021c*/ 	.word	0x000000a0
        /*0220*/ 	.short	0x0100
        /*0222*/ 	.byte	0x04
	.zero		1


	//   ....[18]....
        /*0224*/ 	.word	0x00000870
        /*0228*/ 	.word	0x000000ff
        /*022c*/ 	.word	0x00000088
        /*0230*/ 	.short	0x0100
        /*0232*/ 	.byte	0x04
	.zero		1


	//   ....[19]....
        /*0234*/ 	.word	0x00000880
        /*0238*/ 	.word	0x000000ff
        /*023c*/ 	.word	0x000000a8
        /*0240*/ 	.short	0x0100
        /*0242*/ 	.byte	0x04
	.zero		1


	//   ....[20]....
        /*0244*/ 	.word	0x00000890
        /*0248*/ 	.word	0x000000ff
        /*024c*/ 	.word	0x00000090
        /*0250*/ 	.short	0x0100
        /*0252*/ 	.byte	0x04
	.zero		1


	//   ....[21]....
        /*0254*/ 	.word	0x000008a0
        /*0258*/ 	.word	0x000000ff
        /*025c*/ 	.word	0x000000b0
        /*0260*/ 	.short	0x0100
        /*0262*/ 	.byte	0x04
	.zero		1


	//   ....[22]....
        /*0264*/ 	.word	0x000008b0
        /*0268*/ 	.word	0x000000ff
        /*026c*/ 	.word	0x00000098
        /*0270*/ 	.short	0x0100
        /*0272*/ 	.byte	0x04
	.zero		1


	//   ....[23]....
        /*0274*/ 	.word	0x000008c0
        /*0278*/ 	.word	0x000000ff
        /*027c*/ 	.word	0x000000b8
        /*0280*/ 	.short	0x0100
        /*0282*/ 	.byte	0x04
	.zero		1


	//   ....[24]....
        /*0284*/ 	.word	0x000009b0
        /*0288*/ 	.word	0x000000ff
        /*028c*/ 	.word	0x000000c0
        /*0290*/ 	.short	0x0100
        /*0292*/ 	.byte	0x06
	.zero		1


	//   ....[25]....
        /*0294*/ 	.word	0x000009c0
        /*0298*/ 	.word	0x000000ff
        /*029c*/ 	.word	0x000000c8
        /*02a0*/ 	.short	0x0100
        /*02a2*/ 	.byte	0x06
	.zero		1


	//   ....[26]....
        /*02a4*/ 	.word	0x00000b00
        /*02a8*/ 	.word	0x000000ff
        /*02ac*/ 	.word	0x000000d0
        /*02b0*/ 	.short	0x0100
        /*02b2*/ 	.byte	0x06
	.zero		1


	//   ....[27]....
        /*02b4*/ 	.word	0x00000b10
        /*02b8*/ 	.word	0x000000ff
        /*02bc*/ 	.word	0x000000d8
        /*02c0*/ 	.short	0x0100
        /*02c2*/ 	.byte	0x06
	.zero		1


	//   ....[28]....
        /*02c4*/ 	.word	0x00000c40
        /*02c8*/ 	.word	0x000000ff
        /*02cc*/ 	.word	0x000000e0
        /*02d0*/ 	.short	0x0100
        /*02d2*/ 	.byte	0x04
	.zero		1


	//   ....[29]....
        /*02d4*/ 	.word	0x00000c50
        /*02d8*/ 	.word	0x000000ff
        /*02dc*/ 	.word	0x000000f0
        /*02e0*/ 	.short	0x0100
        /*02e2*/ 	.byte	0x04
	.zero		1


	//   ....[30]....
        /*02e4*/ 	.word	0x00000c60
        /*02e8*/ 	.word	0x000000ff
        /*02ec*/ 	.word	0x000000e8
        /*02f0*/ 	.short	0x0100
        /*02f2*/ 	.byte	0x04
	.zero		1


	//   ....[31]....
        /*02f4*/ 	.word	0x00000c70
        /*02f8*/ 	.word	0x000000ff
        /*02fc*/ 	.word	0x000000f8
        /*0300*/ 	.short	0x0100
        /*0302*/ 	.byte	0x04
	.zero		1


	//   ....[32]....
        /*0304*/ 	.word	0x00001830
        /*0308*/ 	.word	0x000000ff
        /*030c*/ 	.word	0x00000040
        /*0310*/ 	.short	0x010a
        /*0312*/ 	.byte	0x04
	.zero		1


	//   ....[33]....
        /*0314*/ 	.word	0x00001b60
        /*0318*/ 	.word	0x000000ff
        /*031c*/ 	.word	0x00000040
        /*0320*/ 	.short	0x010a
        /*0322*/ 	.byte	0x09
	.zero		1


	//   ....[34]....
        /*0324*/ 	.word	0x00001cf0
        /*0328*/ 	.word	0x000000ff
        /*032c*/ 	.word	0x00000040
        /*0330*/ 	.short	0x010a
        /*0332*/ 	.byte	0x08
	.zero		1


	//   ....[35]....
        /*0334*/ 	.word	0x00001f20
        /*0338*/ 	.word	0x000000ff
        /*033c*/ 	.word	0x000000c8
        /*0340*/ 	.short	0x0101
        /*0342*/ 	.byte	0x24
	.zero		1


	//   ....[36]....
        /*0344*/ 	.word	0x00001f40
        /*0348*/ 	.word	0x000000ff
        /*034c*/ 	.word	0x00000040
        /*0350*/ 	.short	0x010a
        /*0352*/ 	.byte	0x04
	.zero		1


	//   ....[37]....
        /*0354*/ 	.word	0x00002210
        /*0358*/ 	.word	0x000000ff
        /*035c*/ 	.word	0x00000040
        /*0360*/ 	.short	0x010a
        /*0362*/ 	.byte	0x09
	.zero		1


	//   ....[38]....
        /*0364*/ 	.word	0x000023a0
        /*0368*/ 	.word	0x000000ff
        /*036c*/ 	.word	0x00000040
        /*0370*/ 	.short	0x010a
        /*0372*/ 	.byte	0x08
	.zero		1


	//   ....[39]....
        /*0374*/ 	.word	0x000025e0
        /*0378*/ 	.word	0x000000ff
        /*037c*/ 	.word	0x000000d0
        /*0380*/ 	.short	0x010a
        /*0382*/ 	.byte	0x24
	.zero		1


	//   ....[40]....
        /*0384*/ 	.word	0x000026a0
        /*0388*/ 	.word	0x000000ff
        /*038c*/ 	.word	0x00000000
        /*0390*/ 	.short	0x0101
        /*0392*/ 	.byte	0x04
	.zero		1


	//   ....[41]....
        /*0394*/ 	.word	0x00002c90
        /*0398*/ 	.word	0x000000ff
        /*039c*/ 	.word	0x00000000
        /*03a0*/ 	.short	0x010a
        /*03a2*/ 	.byte	0x04
	.zero		1


	//   ....[42]....
        /*03a4*/ 	.word	0x00002d20
        /*03a8*/ 	.word	0x000000ff
        /*03ac*/ 	.word	0x00000000
        /*03b0*/ 	.short	0x010a
        /*03b2*/ 	.byte	0x05
	.zero		1


	//   ....[43]....
        /*03b4*/ 	.word	0x00002db0
        /*03b8*/ 	.word	0x000000ff
        /*03bc*/ 	.word	0x00000000
        /*03c0*/ 	.short	0x010a
        /*03c2*/ 	.byte	0x05
	.zero		1


	//   ....[44]....
        /*03c4*/ 	.word	0x00002e40
        /*03c8*/ 	.word	0x000000ff
        /*03cc*/ 	.word	0x00000000
        /*03d0*/ 	.short	0x010a
        /*03d2*/ 	.byte	0x05
	.zero		1


	//   ....[45]....
        /*03d4*/ 	.word	0x00002ed0
        /*03d8*/ 	.word	0x000000ff
        /*03dc*/ 	.word	0x00000000
        /*03e0*/ 	.short	0x010a
        /*03e2*/ 	.byte	0x05
	.zero		1


	//   ....[46]....
        /*03e4*/ 	.word	0x00002f60
        /*03e8*/ 	.word	0x000000ff
        /*03ec*/ 	.word	0x00000000
        /*03f0*/ 	.short	0x010a
        /*03f2*/ 	.byte	0x05
	.zero		1


	//   ....[47]....
        /*03f4*/ 	.word	0x00002ff0
        /*03f8*/ 	.word	0x000000ff
        /*03fc*/ 	.word	0x00000000
        /*0400*/ 	.short	0x010a
        /*0402*/ 	.byte	0x05
	.zero		1


	//   ....[48]....
        /*0404*/ 	.word	0x00003090
        /*0408*/ 	.word	0x00000000
        /*040c*/ 	.word	0x00000000
        /*0410*/ 	.short	0x010a
        /*0412*/ 	.byte	0xff
	.zero		1


	//   ....[49]....
        /*0414*/ 	.word	0x000031e0
        /*0418*/ 	.word	0x000000ff
        /*041c*/ 	.word	0x000000d8
        /*0420*/ 	.short	0x010a
        /*0422*/ 	.byte	0x04
	.zero		1


	//   ....[50]....
        /*0424*/ 	.word	0x00003280
        /*0428*/ 	.word	0x000000ff
        /*042c*/ 	.word	0x000000d0
        /*0430*/ 	.short	0x010a
        /*0432*/ 	.byte	0x04
	.zero		1


	//   ....[51]....
        /*0434*/ 	.word	0x00003320
        /*0438*/ 	.word	0x000000ff
        /*043c*/ 	.word	0x00000000
        /*0440*/ 	.short	0x0101
        /*0442*/ 	.byte	0x05
	.zero		1


	//   ....[52]....
        /*0444*/ 	.word	0x00003360
        /*0448*/ 	.word	0x000000ff
        /*044c*/ 	.word	0x000000d8
        /*0450*/ 	.short	0x0106
        /*0452*/ 	.byte	0x04
	.zero		1


	//   ....[53]....
        /*0454*/ 	.word	0x000033a0
        /*0458*/ 	.word	0x00000000
        /*045c*/ 	.word	0x000000d8
        /*0460*/ 	.short	0x010a
        /*0462*/ 	.byte	0xff
	.zero		1


	//   ....[54]....
        /*0464*/ 	.word	0x00003930
        /*0468*/ 	.word	0x000000ff
        /*046c*/ 	.word	0x000000d0
        /*0470*/ 	.short	0x010a
        /*0472*/ 	.byte	0x14
	.zero		1


	//   ....[55]....
        /*0474*/ 	.word	0x000039e0
        /*0478*/ 	.word	0x000000ff
        /*047c*/ 	.word	0x00000000
        /*0480*/ 	.short	0x0101
        /*0482*/ 	.byte	0x22
	.zero		1


	//   ....[56]....
        /*0484*/ 	.word	0x000039f0
        /*0488*/ 	.word	0x000000ff
        /*048c*/ 	.word	0x000000f0
        /*0490*/ 	.short	0x010a
        /*0492*/ 	.byte	0x19
	.zero		1


	//   ....[57]....
        /*0494*/ 	.word	0x00003aa0
        /*0498*/ 	.word	0x000000ff
        /*049c*/ 	.word	0x00000000
        /*04a0*/ 	.short	0x010a
        /*04a2*/ 	.byte	0x04
	.zero		1


	//   ....[58]....
        /*04a4*/ 	.word	0x00003af0
        /*04a8*/ 	.word	0x000000ff
        /*04ac*/ 	.word	0x00000000
        /*04b0*/ 	.short	0x010a
        /*04b2*/ 	.byte	0x12
	.zero		1


	//   ....[59]....
        /*04b4*/ 	.word	0x00003c40
        /*04b8*/ 	.word	0x000000ff
        /*04bc*/ 	.word	0x00000000
        /*04c0*/ 	.short	0x010a
        /*04c2*/ 	.byte	0x05
	.zero		1


	//   ....[60]....
        /*04c4*/ 	.word	0x00003f40
        /*04c8*/ 	.word	0x000000ff
        /*04cc*/ 	.word	0x00000000
        /*04d0*/ 	.short	0x010a
        /*04d2*/ 	.byte	0x04
	.zero		1


	//   ....[61]....
        /*04d4*/ 	.word	0x00003fd0
        /*04d8*/ 	.word	0x000000ff
        /*04dc*/ 	.word	0x00000000
        /*04e0*/ 	.short	0x010a
        /*04e2*/ 	.byte	0x04
	.zero		1


	//   ....[62]....
        /*04e4*/ 	.word	0x00004590
        /*04e8*/ 	.word	0x000000ff
        /*04ec*/ 	.word	0x000000d0
        /*04f0*/ 	.short	0x010a
        /*04f2*/ 	.byte	0x14
	.zero		1


	//   ....[63]....
        /*04f4*/ 	.word	0x00004630
        /*04f8*/ 	.word	0x000000ff
        /*04fc*/ 	.word	0x00000000
        /*0500*/ 	.short	0x0101
        /*0502*/ 	.byte	0x2d
	.zero		1


	//   ....[64]....
        /*0504*/ 	.word	0x00004b80
        /*0508*/ 	.word	0x000000ff
        /*050c*/ 	.word	0x000000c8
        /*0510*/ 	.short	0x010a
        /*0512*/ 	.byte	0x14
	.zero		1


	//   ....[65]....
        /*0514*/ 	.word	0x00004d20
        /*0518*/ 	.word	0x000000ff
        /*051c*/ 	.word	0x000000a0
        /*0520*/ 	.short	0x010a
        /*0522*/ 	.byte	0x14
	.zero		1


	//   ....[66]....
        /*0524*/ 	.word	0x00004ff0
        /*0528*/ 	.word	0x000000ff
        /*052c*/ 	.word	0x00000080
        /*0530*/ 	.short	0x010b
        /*0532*/ 	.byte	0x14
	.zero		1


	//   ....[67]....
        /*0534*/ 	.word	0x00005000
        /*0538*/ 	.word	0x000000ff
        /*053c*/ 	.word	0x00000000
        /*0540*/ 	.short	0x0101
        /*0542*/ 	.byte	0x31
	.zero		1


	//   ....[68]....
        /*0544*/ 	.word	0x00005020
        /*0548*/ 	.word	0x000000ff
        /*054c*/ 	.word	0x000000a8
        /*0550*/ 	.short	0x010a
        /*0552*/ 	.byte	0x14
	.zero		1


	//   ....[69]....
        /*0554*/ 	.word	0x00005170
        /*0558*/ 	.word	0x000000ff
        /*055c*/ 	.word	0x00000088
        /*0560*/ 	.short	0x010b
        /*0562*/ 	.byte	0x14
	.zero		1


	//   ....[70]....
        /*0564*/ 	.word	0x00005180
        /*0568*/ 	.word	0x000000ff
        /*056c*/ 	.word	0x00000000
        /*0570*/ 	.short	0x0101
        /*0572*/ 	.byte	0x30
	.zero		1


	//   ....[71]....
        /*0574*/ 	.word	0x000051a0
        /*0578*/ 	.word	0x000000ff
        /*057c*/ 	.word	0x000000b0
        /*0580*/ 	.short	0x010a
        /*0582*/ 	.byte	0x14
	.zero		1


	//   ....[72]....
        /*0584*/ 	.word	0x00005310
        /*0588*/ 	.word	0x000000ff
        /*058c*/ 	.word	0x00000090
        /*0590*/ 	.short	0x010b
        /*0592*/ 	.byte	0x14
	.zero		1


	//   ....[73]....
        /*0594*/ 	.word	0x00005320
        /*0598*/ 	.word	0x000000ff
        /*059c*/ 	.word	0x00000000
        /*05a0*/ 	.short	0x0101
        /*05a2*/ 	.byte	0x2f
	.zero		1


	//   ....[74]....
        /*05a4*/ 	.word	0x00005330
        /*05a8*/ 	.word	0x000000ff
        /*05ac*/ 	.word	0x000000b8
        /*05b0*/ 	.short	0x010a
        /*05b2*/ 	.byte	0x14
	.zero		1


	//   ....[75]....
        /*05b4*/ 	.word	0x00005500
        /*05b8*/ 	.word	0x000000ff
        /*05bc*/ 	.word	0x00000098
        /*05c0*/ 	.short	0x010b
        /*05c2*/ 	.byte	0x14
	.zero		1


	//   ....[76]....
        /*05c4*/ 	.word	0x00005510
        /*05c8*/ 	.word	0x000000ff
        /*05cc*/ 	.word	0x00000000
        /*05d0*/ 	.short	0x0101
        /*05d2*/ 	.byte	0x2e
	.zero		1


	//   ....[77]....
        /*05d4*/ 	.word	0x00005540
        /*05d8*/ 	.word	0x000000ff
        /*05dc*/ 	.word	0x000000a0
        /*05e0*/ 	.short	0x010a
        /*05e2*/ 	.byte	0x14
	.zero		1


	//   ....[78]....
        /*05e4*/ 	.word	0x00005560
        /*05e8*/ 	.word	0x000000ff
        /*05ec*/ 	.word	0x000000a8
        /*05f0*/ 	.short	0x010a
        /*05f2*/ 	.byte	0x14
	.zero		1


	//   ....[79]....
        /*05f4*/ 	.word	0x00005580
        /*05f8*/ 	.word	0x000000ff
        /*05fc*/ 	.word	0x000000b0
        /*0600*/ 	.short	0x010a
        /*0602*/ 	.byte	0x14
	.zero		1


	//   ....[80]....
        /*0604*/ 	.word	0x000055c0
        /*0608*/ 	.word	0x00000000
        /*060c*/ 	.word	0x000000b8
        /*0610*/ 	.short	0x010a
        /*0612*/ 	.byte	0xff
	.zero		1


	//   ....[81]....
        /*0614*/ 	.word	0x00005970
        /*0618*/ 	.word	0x000000ff
        /*061c*/ 	.word	0x000000d0
        /*0620*/ 	.short	0x010a
        /*0622*/ 	.byte	0x31
	.zero		1


	//   ....[82]....
        /*0624*/ 	.word	0x00005a40
        /*0628*/ 	.word	0x000000ff
        /*062c*/ 	.word	0x00000000
        /*0630*/ 	.short	0x0101
        /*0632*/ 	.byte	0x04
	.zero		1


	//   ....[83]....
        /*0634*/ 	.word	0x000066c0
        /*0638*/ 	.word	0x000000ff
        /*063c*/ 	.word	0x00000080
        /*0640*/ 	.short	0x010a
        /*0642*/ 	.byte	0x31
	.zero		1


	//   ....[84]....
        /*0644*/ 	.word	0x00006750
        /*0648*/ 	.word	0x00000046
        /*064c*/ 	.word	0x000000e0
        /*0650*/ 	.short	0x010a
        /*0652*/ 	.byte	0xff
	.zero		1


	//   ....[85]....
        /*0654*/ 	.word	0x00006920
        /*0658*/ 	.word	0x000000ff
        /*065c*/ 	.word	0x00000080
        /*0660*/ 	.short	0x010a
        /*0662*/ 	.byte	0x31
	.zero		1


	//   ....[86]....
        /*0664*/ 	.word	0x00006a00
        /*0668*/ 	.word	0x00000046
        /*066c*/ 	.word	0x000000e0
        /*0670*/ 	.short	0x010a
        /*0672*/ 	.byte	0xff
	.zero		1


	//   ....[87]....
        /*0674*/ 	.word	0x00007160
        /*0678*/ 	.word	0x00000000
        /*067c*/ 	.word	0x00000000
        /*0680*/ 	.short	0x0101
        /*0682*/ 	.byte	0xff
	.zero		1


	//   ....[88]....
        /*0684*/ 	.word	0x00007170
        /*0688*/ 	.word	0x00000004
        /*068c*/ 	.word	0x00000080
        /*0690*/ 	.short	0x010a
        /*0692*/ 	.byte	0xff
	.zero		1


	//   ....[89]....
        /*0694*/ 	.word	0x00007230
        /*0698*/ 	.word	0x00000004
        /*069c*/ 	.word	0x00000080
        /*06a0*/ 	.short	0x010a
        /*06a2*/ 	.byte	0xff
	.zero		1


	//   ....[90]....
        /*06a4*/ 	.word	0x00007a10
        /*06a8*/ 	.word	0x00000000
        /*06ac*/ 	.word	0x00000000
        /*06b0*/ 	.short	0x0101
        /*06b2*/ 	.byte	0xff
	.zero		1


	//   ....[91]....
        /*06b4*/ 	.word	0x00007a30
        /*06b8*/ 	.word	0x00000002
        /*06bc*/ 	.word	0x00000080
        /*06c0*/ 	.short	0x010a
        /*06c2*/ 	.byte	0xff
	.zero		1


	//   ....[92]....
        /*06c4*/ 	.word	0x00007ae0
        /*06c8*/ 	.word	0x00000002
        /*06cc*/ 	.word	0x00000080
        /*06d0*/ 	.short	0x010a
        /*06d2*/ 	.byte	0xff
	.zero		1


	//   ....[93]....
        /*06d4*/ 	.word	0x000082b0
        /*06d8*/ 	.word	0x00000000
        /*06dc*/ 	.word	0x00000000
        /*06e0*/ 	.short	0x0101
        /*06e2*/ 	.byte	0xff
	.zero		1


	//   ....[94]....
        /*06e4*/ 	.word	0x000082d0
        /*06e8*/ 	.word	0x00000003
        /*06ec*/ 	.word	0x00000080
        /*06f0*/ 	.short	0x010a
        /*06f2*/ 	.byte	0xff
	.zero		1


	//   ....[95]....
        /*06f4*/ 	.word	0x00008380
        /*06f8*/ 	.word	0x00000003
        /*06fc*/ 	.word	0x00000080
        /*0700*/ 	.short	0x010a
        /*0702*/ 	.byte	0xff
	.zero		1


	//   ....[96]....
        /*0704*/ 	.word	0x00008790
        /*0708*/ 	.word	0x000000ff
        /*070c*/ 	.word	0x00000000
        /*0710*/ 	.short	0x0101
        /*0712*/ 	.byte	0x04
	.zero		1


	//   ....[97]....
        /*0714*/ 	.word	0x00008bc0
        /*0718*/ 	.word	0x00000000
        /*071c*/ 	.word	0x00000000
        /*0720*/ 	.short	0x0101
        /*0722*/ 	.byte	0xff
	.zero		1


	//   ....[98]....
        /*0724*/ 	.word	0x00008e40
        /*0728*/ 	.word	0x000000ff
        /*072c*/ 	.word	0x00000000
        /*0730*/ 	.short	0x0101
        /*0732*/ 	.byte	0x04
	.zero		1


	//   ....[99]....
        /*0734*/ 	.word	0x00008e70
        /*0738*/ 	.word	0x00000000
        /*073c*/ 	.word	0x00000040
        /*0740*/ 	.short	0x010a
        /*0742*/ 	.byte	0xff
	.zero		1


	//   ....[100]....
        /*0744*/ 	.word	0x00008ed0
        /*0748*/ 	.word	0x00000000
        /*074c*/ 	.word	0x00000040
        /*0750*/ 	.short	0x010a
        /*0752*/ 	.byte	0xff
	.zero		1


	//   ....[101]....
        /*0754*/ 	.word	0x00008f30
        /*0758*/ 	.word	0x00000000
        /*075c*/ 	.word	0x000000d0
        /*0760*/ 	.short	0x010a
        /*0762*/ 	.byte	0xff
	.zero		1


	//   ....[102]....
        /*0764*/ 	.word	0x00008f90
        /*0768*/ 	.word	0x00000000
        /*076c*/ 	.word	0x00000000
        /*0770*/ 	.short	0x010a
        /*0772*/ 	.byte	0xff
	.zero		1


	//   ....[103]....
        /*0774*/ 	.word	0x00008ff0
        /*0778*/ 	.word	0x00000000
        /*077c*/ 	.word	0x00000000
        /*0780*/ 	.short	0x010a
        /*0782*/ 	.byte	0xff
	.zero		1


	//   ....[104]....
        /*0784*/ 	.word	0x00009050
        /*0788*/ 	.word	0x00000000
        /*078c*/ 	.word	0x00000000
        /*0790*/ 	.short	0x010a
        /*0792*/ 	.byte	0xff
	.zero		1


	//   ....[105]....
        /*0794*/ 	.word	0x000090b0
        /*0798*/ 	.word	0x00000000
        /*079c*/ 	.word	0x00000000
        /*07a0*/ 	.short	0x010a
        /*07a2*/ 	.byte	0xff
	.zero		1


	//   ....[106]....
        /*07a4*/ 	.word	0x00009110
        /*07a8*/ 	.word	0x00000000
        /*07ac*/ 	.word	0x00000000
        /*07b0*/ 	.short	0x010a
        /*07b2*/ 	.byte	0xff
	.zero		1


	//   ....[107]....
        /*07b4*/ 	.word	0x00009170
        /*07b8*/ 	.word	0x00000000
        /*07bc*/ 	.word	0x00000000
        /*07c0*/ 	.short	0x010a
        /*07c2*/ 	.byte	0xff
	.zero		1


	//   ....[108]....
        /*07c4*/ 	.word	0x000091d0
        /*07c8*/ 	.word	0x00000000
        /*07cc*/ 	.word	0x00000000
        /*07d0*/ 	.short	0x010a
        /*07d2*/ 	.byte	0xff
	.zero		1


	//   ....[109]....
        /*07d4*/ 	.word	0x00009230
        /*07d8*/ 	.word	0x00000004
        /*07dc*/ 	.word	0x000000d8
        /*07e0*/ 	.short	0x010a
        /*07e2*/ 	.byte	0xff
	.zero		1


	//   ....[110]....
        /*07e4*/ 	.word	0x00009290
        /*07e8*/ 	.word	0x00000004
        /*07ec*/ 	.word	0x000000d0
        /*07f0*/ 	.short	0x010a
        /*07f2*/ 	.byte	0xff
	.zero		1


	//   ....[111]....
        /*07f4*/ 	.word	0x000092f0
        /*07f8*/ 	.word	0x00000000
        /*07fc*/ 	.word	0x000000d0
        /*0800*/ 	.short	0x010a
        /*0802*/ 	.byte	0xff
	.zero		1


	//   ....[112]....
        /*0804*/ 	.word	0x00009350
        /*0808*/ 	.word	0x00000004
        /*080c*/ 	.word	0x000000f0
        /*0810*/ 	.short	0x010a
        /*0812*/ 	.byte	0xff
	.zero		1


	//   ....[113]....
        /*0814*/ 	.word	0x000093b0
        /*0818*/ 	.word	0x00000000
        /*081c*/ 	.word	0x00000000
        /*0820*/ 	.short	0x010a
        /*0822*/ 	.byte	0xff
	.zero		1


	//   ....[114]....
        /*0824*/ 	.word	0x00009410
        /*0828*/ 	.word	0x00000000
        /*082c*/ 	.word	0x00000000
        /*0830*/ 	.short	0x010a
        /*0832*/ 	.byte	0xff
	.zero		1


	//   ....[115]....
        /*0834*/ 	.word	0x00009470
        /*0838*/ 	.word	0x00000000
        /*083c*/ 	.word	0x00000000
        /*0840*/ 	.short	0x010a
        /*0842*/ 	.byte	0xff
	.zero		1


	//   ....[116]....
        /*0844*/ 	.word	0x000094d0
        /*0848*/ 	.word	0x00000000
        /*084c*/ 	.word	0x000000d0
        /*0850*/ 	.short	0x010a
        /*0852*/ 	.byte	0xff
	.zero		1


	//   ....[117]....
        /*0854*/ 	.word	0x00009530
        /*0858*/ 	.word	0x00000000
        /*085c*/ 	.word	0x000000c8
        /*0860*/ 	.short	0x010a
        /*0862*/ 	.byte	0xff
	.zero		1


	//   ....[118]....
        /*0864*/ 	.word	0x00009590
        /*0868*/ 	.word	0x00000002
        /*086c*/ 	.word	0x000000a0
        /*0870*/ 	.short	0x010a
        /*0872*/ 	.byte	0xff
	.zero		1


	//   ....[119]....
        /*0874*/ 	.word	0x000095f0
        /*0878*/ 	.word	0x00000002
        /*087c*/ 	.word	0x000000a8
        /*0880*/ 	.short	0x010a
        /*0882*/ 	.byte	0xff
	.zero		1


	//   ....[120]....
        /*0884*/ 	.word	0x00009650
        /*0888*/ 	.word	0x00000002
        /*088c*/ 	.word	0x000000b0
        /*0890*/ 	.short	0x010a
        /*0892*/ 	.byte	0xff
	.zero		1


	//   ....[121]....
        /*0894*/ 	.word	0x000096b0
        /*0898*/ 	.word	0x00000000
        /*089c*/ 	.word	0x000000b8
        /*08a0*/ 	.short	0x010a
        /*08a2*/ 	.byte	0xff
	.zero		1


	//   ....[122]....
        /*08a4*/ 	.word	0x00009710
        /*08a8*/ 	.word	0x00000000
        /*08ac*/ 	.word	0x000000a0
        /*08b0*/ 	.short	0x010a
        /*08b2*/ 	.byte	0xff
	.zero		1


	//   ....[123]....
        /*08b4*/ 	.word	0x00009770
        /*08b8*/ 	.word	0x00000000
        /*08bc*/ 	.word	0x000000a8
        /*08c0*/ 	.short	0x010a
        /*08c2*/ 	.byte	0xff
	.zero		1


	//   ....[124]....
        /*08c4*/ 	.word	0x000097d0
        /*08c8*/ 	.word	0x00000000
        /*08cc*/ 	.word	0x000000b0
        /*08d0*/ 	.short	0x010a
        /*08d2*/ 	.byte	0xff
	.zero		1


	//   ....[125]....
        /*08d4*/ 	.word	0x00009830
        /*08d8*/ 	.word	0x00000000
        /*08dc*/ 	.word	0x000000d0
        /*08e0*/ 	.short	0x010a
        /*08e2*/ 	.byte	0xff
	.zero		1


	//   ....[126]....
        /*08e4*/ 	.word	0x00009890
        /*08e8*/ 	.word	0x00000002
        /*08ec*/ 	.word	0x00000080
        /*08f0*/ 	.short	0x010a
        /*08f2*/ 	.byte	0xff
	.zero		1


	//   ....[127]....
        /*08f4*/ 	.word	0x000098e0
        /*08f8*/ 	.word	0x00000046
        /*08fc*/ 	.word	0x000000e0
        /*0900*/ 	.short	0x010a
        /*0902*/ 	.byte	0xff
	.zero		1


	//   ....[128]....
        /*0904*/ 	.word	0x00009930
        /*0908*/ 	.word	0x00000004
        /*090c*/ 	.word	0x00000080
        /*0910*/ 	.short	0x010a
        /*0912*/ 	.byte	0xff
	.zero		1


	//   ....[129]....
        /*0914*/ 	.word	0x00009980
        /*0918*/ 	.word	0x00000002
        /*091c*/ 	.word	0x00000080
        /*0920*/ 	.short	0x010a
        /*0922*/ 	.byte	0xff
	.zero		1


	//   ....[130]....
        /*0924*/ 	.word	0x000099d0
        /*0928*/ 	.word	0x00000003
        /*092c*/ 	.word	0x00000080
        /*0930*/ 	.short	0x010a
        /*0932*/ 	.byte	0xff
	.zero		1


	//----- nvinfo : EIATTR_NUM_MBARRIERS
	.align		4
.L_47:
        /*0934*/ 	.byte	0x03, 0x38
        /*0936*/ 	.short	0x0020


	//----- nvinfo : EIATTR_EXIT_INSTR_OFFSETS
	.align		4
        /*0938*/ 	.byte	0x04, 0x1c
        /*093a*/ 	.short	(.L_49 - .L_48)


	//   ....[0]....
.L_48:
        /*093c*/ 	.word	0x000030c0


	//   ....[1]....
        /*0940*/ 	.word	0x00003370


	//   ....[2]....
        /*0944*/ 	.word	0x000033d0


	//   ....[3]....
        /*0948*/ 	.word	0x00004240


	//   ....[4]....
        /*094c*/ 	.word	0x000055f0


	//   ....[5]....
        /*0950*/ 	.word	0x00005630


	//   ....[6]....
        /*0954*/ 	.word	0x00008d20


	//   ....[7]....
        /*0958*/ 	.word	0x00008da0


	//   ....[8]....
        /*095c*/ 	.word	0x00008dd0


	//   ....[9]....
        /*0960*/ 	.word	0x00008e50


	//----- nvinfo : EIATTR_MAX_THREADS
	.align		4
.L_49:
        /*0964*/ 	.byte	0x04, 0x05
        /*0966*/ 	.short	(.L_51 - .L_50)
.L_50:
        /*0968*/ 	.word	0x00000100
        /*096c*/ 	.word	0x00000001
        /*0970*/ 	.word	0x00000001


	//----- nvinfo : EIATTR_CRS_STACK_SIZE
	.align		4
.L_51:
        /*0974*/ 	.byte	0x04, 0x1e
        /*0976*/ 	.short	(.L_53 - .L_52)
.L_52:
        /*0978*/ 	.word	0x00000000


	//----- nvinfo : EIATTR_CBANK_PARAM_SIZE
	.align		4
.L_53:
        /*097c*/ 	.byte	0x03, 0x19
        /*097e*/ 	.short	0x0900


	//----- nvinfo : EIATTR_PARAM_CBANK
	.align		4
        /*0980*/ 	.byte	0x04, 0x0a
        /*0982*/ 	.short	(.L_55 - .L_54)
	.align		4
.L_54:
        /*0984*/ 	.word	index@(.nv.constant0._ZN7cutlass13device_kernelINS_4conv6kernel13ConvUniversalINS1_16ConvProblemShapeILNS1_8OperatorE0ELi3EEENS1_10collective14CollectiveConvINS1_47MainloopSm100TmaUmmaWarpSpecializedImplicitGemmILS5_0ELi8ELi3ELi1ELi2EN4cute5tupleIJNSA_1CILi2EEENSC_ILi1EEESE_EEEEENSB_IJNSC_ILi64EEENSC_ILi128EEENSB_IJSH_EEEEEENS_6half_tESL_NSA_8TiledMMAINSA_8MMA_AtomIJNSA_20SM100_MMA_F16BF16_SSISL_SL_fLi64ELi128ELNSA_4UMMA5MajorE0ELSQ_0ELNSP_7ScaleInE0ELSR_0EEEEEENSA_6LayoutINSB_IJSE_SE_SE_EEENSB_IJNSC_ILi0EEESW_SW_EEEEENSB_IJNSA_10UnderscoreESZ_SZ_EEEEENS7_6detail27Sm100ImplicitGemmTileTraitsINSA_20SM90_TMA_LOAD_IM2COLENSA_14ComposedLayoutINSA_7SwizzleILi3ELi4ELi3EEENSA_18smem_ptr_flag_bitsILi16EEENSU_INSB_IJNSC_ILi8EEESH_EEENSB_IJSH_SE_EEEEEEEvEENS13_INSA_23SM90_TMA_LOAD_MULTICASTES1E_vEEEENS_8epilogue10collective18CollectiveEpilogueINS1J_23Sm100TmaWarpSpecializedILi4ELi2ELi16ELb1ELb0EEEJSK_NSB_IJNSU_ISH_SE_EENSU_INSC_ILi32EEESE_EEEEESL_NSB_IJNSB_IJllllEEESE_SW_EEESL_S1T_NS1J_6fusion15FusionCallbacksIS1N_NS1U_17LinearCombinationISL_fSL_fLNS_15FloatRoundStyleE2EEESK_S1R_JEEENSA_5SM1004TMEM4LOAD26SM100_TMEM_LOAD_16dp256b4xES14_NS15_INS16_ILi2ELi4ELi3EEES19_NSU_INSB_IJS1A_S1P_EEENSB_IJS1P_SE_EEEEEEENSA_17SM75_U32x4_LDSM_NENSA_21SM90_TMA_STORE_IM2COLES28_NSA_17SM90_U32x4_STSM_NENSA_39AutoVectorizingCopyWithAssumedAlignmentILi128EEEEEEvvEEEEvNT_6ParamsE)
        /*0988*/ 	.short	0x0380
        /*098a*/ 	.short	0x0900


	//----- nvinfo : EIATTR_SW_WAR
	.align		4
.L_55:
        /*098c*/ 	.byte	0x04, 0x36
        /*098e*/ 	.short	(.L_57 - .L_56)
.L_56:
        /*0990*/ 	.word	0x00000008
.L_57:


//--------------------- .nv.callgraph             --------------------------
	.section	.nv.callgraph,"",@"SHT_CUDA_CALLGRAPH"
	.align	4
	.sectionentsize	8
	.align		4
        /*0000*/ 	.word	0x00000000
	.align		4
        /*0004*/ 	.word	0xffffffff
	.align		4
        /*0008*/ 	.word	index@(_ZN7cutlass13device_kernelINS_4conv6kernel13ConvUniversalINS1_16ConvProblemShapeILNS1_8OperatorE0ELi3EEENS1_10collective14CollectiveConvINS1_47MainloopSm100TmaUmmaWarpSpecializedImplicitGemmILS5_0ELi8ELi3ELi1ELi2EN4cute5tupleIJNSA_1CILi2EEENSC_ILi1EEESE_EEEEENSB_IJNSC_ILi64EEENSC_ILi128EEENSB_IJSH_EEEEEENS_6half_tESL_NSA_8TiledMMAINSA_8MMA_AtomIJNSA_20SM100_MMA_F16BF16_SSISL_SL_fLi64ELi128ELNSA_4UMMA5MajorE0ELSQ_0ELNSP_7ScaleInE0ELSR_0EEEEEENSA_6LayoutINSB_IJSE_SE_SE_EEENSB_IJNSC_ILi0EEESW_SW_EEEEENSB_IJNSA_10UnderscoreESZ_SZ_EEEEENS7_6detail27Sm100ImplicitGemmTileTraitsINSA_20SM90_TMA_LOAD_IM2COLENSA_14ComposedLayoutINSA_7SwizzleILi3ELi4ELi3EEENSA_18smem_ptr_flag_bitsILi16EEENSU_INSB_IJNSC_ILi8EEESH_EEENSB_IJSH_SE_EEEEEEEvEENS13_INSA_23SM90_TMA_LOAD_MULTICASTES1E_vEEEENS_8epilogue10collective18CollectiveEpilogueINS1J_23Sm100TmaWarpSpecializedILi4ELi2ELi16ELb1ELb0EEEJSK_NSB_IJNSU_ISH_SE_EENSU_INSC_ILi32EEESE_EEEEESL_NSB_IJNSB_IJllllEEESE_SW_EEESL_S1T_NS1J_6fusion15FusionCallbacksIS1N_NS1U_17LinearCombinationISL_fSL_fLNS_15FloatRoundStyleE2EEESK_S1R_JEEENSA_5SM1004TMEM4LOAD26SM100_TMEM_LOAD_16dp256b4xES14_NS15_INS16_ILi2ELi4ELi3EEES19_NSU_INSB_IJS1A_S1P_EEENSB_IJS1P_SE_EEEEEEENSA_17SM75_U32x4_LDSM_NENSA_21SM90_TMA_STORE_IM2COLES28_NSA_17SM90_U32x4_STSM_NENSA_39AutoVectorizingCopyWithAssumedAlignmentILi128EEEEEEvvEEEEvNT_6ParamsE)
	.align		4
        /*000c*/ 	.word	index@(__assertfail)
	.align		4
        /*0010*/ 	.word	0x00000000
	.align		4
        /*0014*/ 	.word	0xfffffffe
	.align		4
        /*0018*/ 	.word	0x00000000
	.align		4
        /*001c*/ 	.word	0xfffffffd
	.align		4
        /*0020*/ 	.word	0x00000000
	.align		4
        /*0024*/ 	.word	0xfffffffc


//--------------------- .nv.constant4             --------------------------
	.section	.nv.constant4,"a",@progbits
	.align	8
	.align		8
.nv.constant4:
        /*0000*/ 	.dword	__assertfail
	.align		8
        /*0008*/ 	.dword	__unnamed_1
	.align		8
        /*0010*/ 	.dword	__unnamed_2
	.align		8
        /*0018*/ 	.dword	_ZN39_INTERNAL_0b69c2f8_4_k_cu_937b1c77_33564cuda3std3__45__cpo5beginE
	.align		8
        /*0020*/ 	.dword	_ZN39_INTERNAL_0b69c2f8_4_k_cu_937b1c77_33564cuda3std3__45__cpo3endE
	.align		8
        /*0028*/ 	.dword	_ZN39_INTERNAL_0b69c2f8_4_k_cu_937b1c77_33564cuda3std3__45__cpo6cbeginE
	.align		8
        /*0030*/ 	.dword	_ZN39_INTERNAL_0b69c2f8_4_k_cu_937b1c77_33564cuda3std3__45__cpo4cendE
	.align		8
        /*0038*/ 	.dword	_ZN39_INTERNAL_0b69c2f8_4_k_cu_937b1c77_33564cuda3std3__441_GLOBAL__N__0b69c2f8_4_k_cu_937b1c77_33566ignoreE
	.align		8
        /*0040*/ 	.dword	_ZN39_INTERNAL_0b69c2f8_4_k_cu_937b1c77_33564cuda3std3__419piecewise_constructE
	.align		8
        /*0048*/ 	.dword	_ZN39_INTERNAL_0b69c2f8_4_k_cu_937b1c77_33564cuda3std3__48in_placeE
	.align		8
        /*0050*/ 	.dword	_ZN39_INTERNAL_0b69c2f8_4_k_cu_937b1c77_33564cuda3std6ranges3__45__cpo4swapE
	.align		8
        /*0058*/ 	.dword	_ZN39_INTERNAL_0b69c2f8_4_k_cu_937b1c77_33564cuda3std6ranges3__45__cpo9iter_moveE
	.align		8
        /*0060*/ 	.dword	_ZN39_INTERNAL_0b69c2f8_4_k_cu_937b1c77_33564cute7productE
	.align		8
        /*0068*/ 	.dword	_ZN39_INTERNAL_0b69c2f8_4_k_cu_937b1c77_33564cute1_E
	.align		8
        /*0070*/ 	.dword	$str$27
	.align		8
        /*0078*/ 	.dword	$str$28
	.align		8
        /*0080*/ 	.dword	$str$29
	.align		8
        /*0088*/ 	.dword	$str$30


//--------------------- .text._ZN7cutlass13device_kernelINS_4conv6kernel13ConvUniversalINS1_16ConvProblemShapeILNS1_8OperatorE0ELi3EEENS1_10collective14CollectiveConvINS1_47MainloopSm100TmaUmmaWarpSpecializedImplicitGemmILS5_0ELi8ELi3ELi1ELi2EN4cute5tupleIJNSA_1CILi2EEENSC_ILi1EEESE_EEEEENSB_IJNSC_ILi64EEENSC_ILi128EEENSB_IJSH_EEEEEENS_6half_tESL_NSA_8TiledMMAINSA_8MMA_AtomIJNSA_20SM100_MMA_F16BF16_SSISL_SL_fLi64ELi128ELNSA_4UMMA5MajorE0ELSQ_0ELNSP_7ScaleInE0ELSR_0EEEEEENSA_6LayoutINSB_IJSE_SE_SE_EEENSB_IJNSC_ILi0EEESW_SW_EEEEENSB_IJNSA_10UnderscoreESZ_SZ_EEEEENS7_6detail27Sm100ImplicitGemmTileTraitsINSA_20SM90_TMA_LOAD_IM2COLENSA_14ComposedLayoutINSA_7SwizzleILi3ELi4ELi3EEENSA_18smem_ptr_flag_bitsILi16EEENSU_INSB_IJNSC_ILi8EEESH_EEENSB_IJSH_SE_EEEEEEEvEENS13_INSA_23SM90_TMA_LOAD_MULTICASTES1E_vEEEENS_8epilogue10collective18CollectiveEpilogueINS1J_23Sm100TmaWarpSpecializedILi4ELi2ELi16ELb1ELb0EEEJSK_NSB_IJNSU_ISH_SE_EENSU_INSC_ILi32EEESE_EEEEESL_NSB_IJNSB_IJllllEEESE_SW_EEESL_S1T_NS1J_6fusion15FusionCallbacksIS1N_NS1U_17LinearCombinationISL_fSL_fLNS_15FloatRoundStyleE2EEESK_S1R_JEEENSA_5SM1004TMEM4LOAD26SM100_TMEM_LOAD_16dp256b4xES14_NS15_INS16_ILi2ELi4ELi3EEES19_NSU_INSB_IJS1A_S1P_EEENSB_IJS1P_SE_EEEEEEENSA_17SM75_U32x4_LDSM_NENSA_21SM90_TMA_STORE_IM2COLES28_NSA_17SM90_U32x4_STSM_NENSA_39AutoVectorizingCopyWithAssumedAlignmentILi128EEEEEEvvEEEEvNT_6ParamsE --------------------------
	.section	.text._ZN7cutlass13device_kernelINS_4conv6kernel13ConvUniversalINS1_16ConvProblemShapeILNS1_8OperatorE0ELi3EEENS1_10collective14CollectiveConvINS1_47MainloopSm100TmaUmmaWarpSpecializedImplicitGemmILS5_0ELi8ELi3ELi1ELi2EN4cute5tupleIJNSA_1CILi2EEENSC_ILi1EEESE_EEEEENSB_IJNSC_ILi64EEENSC_ILi128EEENSB_IJSH_EEEEEENS_6half_tESL_NSA_8TiledMMAINSA_8MMA_AtomIJNSA_20SM100_MMA_F16BF16_SSISL_SL_fLi64ELi128ELNSA_4UMMA5MajorE0ELSQ_0ELNSP_7ScaleInE0ELSR_0EEEEEENSA_6LayoutINSB_IJSE_SE_SE_EEENSB_IJNSC_ILi0EEESW_SW_EEEEENSB_IJNSA_10UnderscoreESZ_SZ_EEEEENS7_6detail27Sm100ImplicitGemmTileTraitsINSA_20SM90_TMA_LOAD_IM2COLENSA_14ComposedLayoutINSA_7SwizzleILi3ELi4ELi3EEENSA_18smem_ptr_flag_bitsILi16EEENSU_INSB_IJNSC_ILi8EEESH_EEENSB_IJSH_SE_EEEEEEEvEENS13_INSA_23SM90_TMA_LOAD_MULTICASTES1E_vEEEENS_8epilogue10collective18CollectiveEpilogueINS1J_23Sm100TmaWarpSpecializedILi4ELi2ELi16ELb1ELb0EEEJSK_NSB_IJNSU_ISH_SE_EENSU_INSC_ILi32EEESE_EEEEESL_NSB_IJNSB_IJllllEEESE_SW_EEESL_S1T_NS1J_6fusion15FusionCallbacksIS1N_NS1U_17LinearCombinationISL_fSL_fLNS_15FloatRoundStyleE2EEESK_S1R_JEEENSA_5SM1004TMEM4LOAD26SM100_TMEM_LOAD_16dp256b4xES14_NS15_INS16_ILi2ELi4ELi3EEES19_NSU_INSB_IJS1A_S1P_EEENSB_IJS1P_SE_EEEEEEENSA_17SM75_U32x4_LDSM_NENSA_21SM90_TMA_STORE_IM2COLES28_NSA_17SM90_U32x4_STSM_NENSA_39AutoVectorizingCopyWithAssumedAlignmentILi128EEEEEEvvEEEEvNT_6ParamsE,"ax",@progbits
	.align	128
.text._ZN7cutlass13device_kernelINS_4conv6kernel13ConvUniversalINS1_16ConvProblemShapeILNS1_8OperatorE0ELi3EEENS1_10collective14CollectiveConvINS1_47MainloopSm100TmaUmmaWarpSpecializedImplicitGemmILS5_0ELi8ELi3ELi1ELi2EN4cute5tupleIJNSA_1CILi2EEENSC_ILi1EEESE_EEEEENSB_IJNSC_ILi64EEENSC_ILi128EEENSB_IJSH_EEEEEENS_6half_tESL_NSA_8TiledMMAINSA_8MMA_AtomIJNSA_20SM100_MMA_F16BF16_SSISL_SL_fLi64ELi128ELNSA_4UMMA5MajorE0ELSQ_0ELNSP_7ScaleInE0ELSR_0EEEEEENSA_6LayoutINSB_IJSE_SE_SE_EEENSB_IJNSC_ILi0EEESW_SW_EEEEENSB_IJNSA_10UnderscoreESZ_SZ_EEEEENS7_6detail27Sm100ImplicitGemmTileTraitsINSA_20SM90_TMA_LOAD_IM2COLENSA_14ComposedLayoutINSA_7SwizzleILi3ELi4ELi3EEENSA_18smem_ptr_flag_bitsILi16EEENSU_INSB_IJNSC_ILi8EEESH_EEENSB_IJSH_SE_EEEEEEEvEENS13_INSA_23SM90_TMA_LOAD_MULTICASTES1E_vEEEENS_8epilogue10collective18CollectiveEpilogueINS1J_23Sm100TmaWarpSpecializedILi4ELi2ELi16ELb1ELb0EEEJSK_NSB_IJNSU_ISH_SE_EENSU_INSC_ILi32EEESE_EEEEESL_NSB_IJNSB_IJllllEEESE_SW_EEESL_S1T_NS1J_6fusion15FusionCallbacksIS1N_NS1U_17LinearCombinationISL_fSL_fLNS_15FloatRoundStyleE2EEESK_S1R_JEEENSA_5SM1004TMEM4LOAD26SM100_TMEM_LOAD_16dp256b4xES14_NS15_INS16_ILi2ELi4ELi3EEES19_NSU_INSB_IJS1A_S1P_EEENSB_IJS1P_SE_EEEEEEENSA_17SM75_U32x4_LDSM_NENSA_21SM90_TMA_STORE_IM2COLES28_NSA_17SM90_U32x4_STSM_NENSA_39AutoVectorizingCopyWithAssumedAlignmentILi128EEEEEEvvEEEEvNT_6ParamsE:
        .type           _ZN7cutlass13device_kernelINS_4conv6kernel13ConvUniversalINS1_16ConvProblemShapeILNS1_8OperatorE0ELi3EEENS1_10collective14CollectiveConvINS1_47MainloopSm100TmaUmmaWarpSpecializedImplicitGemmILS5_0ELi8ELi3ELi1ELi2EN4cute5tupleIJNSA_1CILi2EEENSC_ILi1EEESE_EEEEENSB_IJNSC_ILi64EEENSC_ILi128EEENSB_IJSH_EEEEEENS_6half_tESL_NSA_8TiledMMAINSA_8MMA_AtomIJNSA_20SM100_MMA_F16BF16_SSISL_SL_fLi64ELi128ELNSA_4UMMA5MajorE0ELSQ_0ELNSP_7ScaleInE0ELSR_0EEEEEENSA_6LayoutINSB_IJSE_SE_SE_EEENSB_IJNSC_ILi0EEESW_SW_EEEEENSB_IJNSA_10UnderscoreESZ_SZ_EEEEENS7_6detail27Sm100ImplicitGemmTileTraitsINSA_20SM90_TMA_LOAD_IM2COLENSA_14ComposedLayoutINSA_7SwizzleILi3ELi4ELi3EEENSA_18smem_ptr_flag_bitsILi16EEENSU_INSB_IJNSC_ILi8EEESH_EEENSB_IJSH_SE_EEEEEEEvEENS13_INSA_23SM90_TMA_LOAD_MULTICASTES1E_vEEEENS_8epilogue10collective18CollectiveEpilogueINS1J_23Sm100TmaWarpSpecializedILi4ELi2ELi16ELb1ELb0EEEJSK_NSB_IJNSU_ISH_SE_EENSU_INSC_ILi32EEESE_EEEEESL_NSB_IJNSB_IJllllEEESE_SW_EEESL_S1T_NS1J_6fusion15FusionCallbacksIS1N_NS1U_17LinearCombinationISL_fSL_fLNS_15FloatRoundStyleE2EEESK_S1R_JEEENSA_5SM1004TMEM4LOAD26SM100_TMEM_LOAD_16dp256b4xES14_NS15_INS16_ILi2ELi4ELi3EEES19_NSU_INSB_IJS1A_S1P_EEENSB_IJS1P_SE_EEEEEEENSA_17SM75_U32x4_LDSM_NENSA_21SM90_TMA_STORE_IM2COLES28_NSA_17SM90_U32x4_STSM_NENSA_39AutoVectorizingCopyWithAssumedAlignmentILi128EEEEEEvvEEEEvNT_6ParamsE,@function
        .size           _ZN7cutlass13device_kernelINS_4conv6kernel13ConvUniversalINS1_16ConvProblemShapeILNS1_8OperatorE0ELi3EEENS1_10collective14CollectiveConvINS1_47MainloopSm100TmaUmmaWarpSpecializedImplicitGemmILS5_0ELi8ELi3ELi1ELi2EN4cute5tupleIJNSA_1CILi2EEENSC_ILi1EEESE_EEEEENSB_IJNSC_ILi64EEENSC_ILi128EEENSB_IJSH_EEEEEENS_6half_tESL_NSA_8TiledMMAINSA_8MMA_AtomIJNSA_20SM100_MMA_F16BF16_SSISL_SL_fLi64ELi128ELNSA_4UMMA5MajorE0ELSQ_0ELNSP_7ScaleInE0ELSR_0EEEEEENSA_6LayoutINSB_IJSE_SE_SE_EEENSB_IJNSC_ILi0EEESW_SW_EEEEENSB_IJNSA_10UnderscoreESZ_SZ_EEEEENS7_6detail27Sm100ImplicitGemmTileTraitsINSA_20SM90_TMA_LOAD_IM2COLENSA_14ComposedLayoutINSA_7SwizzleILi3ELi4ELi3EEENSA_18smem_ptr_flag_bitsILi16EEENSU_INSB_IJNSC_ILi8EEESH_EEENSB_IJSH_SE_EEEEEEEvEENS13_INSA_23SM90_TMA_LOAD_MULTICASTES1E_vEEEENS_8epilogue10collective18CollectiveEpilogueINS1J_23Sm100TmaWarpSpecializedILi4ELi2ELi16ELb1ELb0EEEJSK_NSB_IJNSU_ISH_SE_EENSU_INSC_ILi32EEESE_EEEEESL_NSB_IJNSB_IJllllEEESE_SW_EEESL_S1T_NS1J_6fusion15FusionCallbacksIS1N_NS1U_17LinearCombinationISL_fSL_fLNS_15FloatRoundStyleE2EEESK_S1R_JEEENSA_5SM1004TMEM4LOAD26SM100_TMEM_LOAD_16dp256b4xES14_NS15_INS16_ILi2ELi4ELi3EEES19_NSU_INSB_IJS1A_S1P_EEENSB_IJS1P_SE_EEEEEEENSA_17SM75_U32x4_LDSM_NENSA_21SM90_TMA_STORE_IM2COLES28_NSA_17SM90_U32x4_STSM_NENSA_39AutoVectorizingCopyWithAssumedAlignmentILi128EEEEEEvvEEEEvNT_6ParamsE,(.L_x_186 - _ZN7cutlass13device_kernelINS_4conv6kernel13ConvUniversalINS1_16ConvProblemShapeILNS1_8OperatorE0ELi3EEENS1_10collective14CollectiveConvINS1_47MainloopSm100TmaUmmaWarpSpecializedImplicitGemmILS5_0ELi8ELi3ELi1ELi2EN4cute5tupleIJNSA_1CILi2EEENSC_ILi1EEESE_EEEEENSB_IJNSC_ILi64EEENSC_ILi128EEENSB_IJSH_EEEEEENS_6half_tESL_NSA_8TiledMMAINSA_8MMA_AtomIJNSA_20SM100_MMA_F16BF16_SSISL_SL_fLi64ELi128ELNSA_4UMMA5MajorE0ELSQ_0ELNSP_7ScaleInE0ELSR_0EEEEEENSA_6LayoutINSB_IJSE_SE_SE_EEENSB_IJNSC_ILi0EEESW_SW_EEEEENSB_IJNSA_10UnderscoreESZ_SZ_EEEEENS7_6detail27Sm100ImplicitGemmTileTraitsINSA_20SM90_TMA_LOAD_IM2COLENSA_14ComposedLayoutINSA_7SwizzleILi3ELi4ELi3EEENSA_18smem_ptr_flag_bitsILi16EEENSU_INSB_IJNSC_ILi8EEESH_EEENSB_IJSH_SE_EEEEEEEvEENS13_INSA_23SM90_TMA_LOAD_MULTICASTES1E_vEEEENS_8epilogue10collective18CollectiveEpilogueINS1J_23Sm100TmaWarpSpecializedILi4ELi2ELi16ELb1ELb0EEEJSK_NSB_IJNSU_ISH_SE_EENSU_INSC_ILi32EEESE_EEEEESL_NSB_IJNSB_IJllllEEESE_SW_EEESL_S1T_NS1J_6fusion15FusionCallbacksIS1N_NS1U_17LinearCombinationISL_fSL_fLNS_15FloatRoundStyleE2EEESK_S1R_JEEENSA_5SM1004TMEM4LOAD26SM100_TMEM_LOAD_16dp256b4xES14_NS15_INS16_ILi2ELi4ELi3EEES19_NSU_INSB_IJS1A_S1P_EEENSB_IJS1P_SE_EEEEEEENSA_17SM75_U32x4_LDSM_NENSA_21SM90_TMA_STORE_IM2COLES28_NSA_17SM90_U32x4_STSM_NENSA_39AutoVectorizingCopyWithAssumedAlignmentILi128EEEEEEvvEEEEvNT_6ParamsE)
        .other          _ZN7cutlass13device_kernelINS_4conv6kernel13ConvUniversalINS1_16ConvProblemShapeILNS1_8OperatorE0ELi3EEENS1_10collective14CollectiveConvINS1_47MainloopSm100TmaUmmaWarpSpecializedImplicitGemmILS5_0ELi8ELi3ELi1ELi2EN4cute5tupleIJNSA_1CILi2EEENSC_ILi1EEESE_EEEEENSB_IJNSC_ILi64EEENSC_ILi128EEENSB_IJSH_EEEEEENS_6half_tESL_NSA_8TiledMMAINSA_8MMA_AtomIJNSA_20SM100_MMA_F16BF16_SSISL_SL_fLi64ELi128ELNSA_4UMMA5MajorE0ELSQ_0ELNSP_7ScaleInE0ELSR_0EEEEEENSA_6LayoutINSB_IJSE_SE_SE_EEENSB_IJNSC_ILi0EEESW_SW_EEEEENSB_IJNSA_10UnderscoreESZ_SZ_EEEEENS7_6detail27Sm100ImplicitGemmTileTraitsINSA_20SM90_TMA_LOAD_IM2COLENSA_14ComposedLayoutINSA_7SwizzleILi3ELi4ELi3EEENSA_18smem_ptr_flag_bitsILi16EEENSU_INSB_IJNSC_ILi8EEESH_EEENSB_IJSH_SE_EEEEEEEvEENS13_INSA_23SM90_TMA_LOAD_MULTICASTES1E_vEEEENS_8epilogue10collective18CollectiveEpilogueINS1J_23Sm100TmaWarpSpecializedILi4ELi2ELi16ELb1ELb0EEEJSK_NSB_IJNSU_ISH_SE_EENSU_INSC_ILi32EEESE_EEEEESL_NSB_IJNSB_IJllllEEESE_SW_EEESL_S1T_NS1J_6fusion15FusionCallbacksIS1N_NS1U_17LinearCombinationISL_fSL_fLNS_15FloatRoundStyleE2EEESK_S1R_JEEENSA_5SM1004TMEM4LOAD26SM100_TMEM_LOAD_16dp256b4xES14_NS15_INS16_ILi2ELi4ELi3EEES19_NSU_INSB_IJS1A_S1P_EEENSB_IJS1P_SE_EEEEEEENSA_17SM75_U32x4_LDSM_NENSA_21SM90_TMA_STORE_IM2COLES28_NSA_17SM90_U32x4_STSM_NENSA_39AutoVectorizingCopyWithAssumedAlignmentILi128EEEEEEvvEEEEvNT_6ParamsE,@"STO_CUDA_ENTRY STV_DEFAULT"
_ZN7cutlass13device_kernelINS_4conv6kernel13ConvUniversalINS1_16ConvProblemShapeILNS1_8OperatorE0ELi3EEENS1_10collective14CollectiveConvINS1_47MainloopSm100TmaUmmaWarpSpecializedImplicitGemmILS5_0ELi8ELi3ELi1ELi2EN4cute5tupleIJNSA_1CILi2EEENSC_ILi1EEESE_EEEEENSB_IJNSC_ILi64EEENSC_ILi128EEENSB_IJSH_EEEEEENS_6half_tESL_NSA_8TiledMMAINSA_8MMA_AtomIJNSA_20SM100_MMA_F16BF16_SSISL_SL_fLi64ELi128ELNSA_4UMMA5MajorE0ELSQ_0ELNSP_7ScaleInE0ELSR_0EEEEEENSA_6LayoutINSB_IJSE_SE_SE_EEENSB_IJNSC_ILi0EEESW_SW_EEEEENSB_IJNSA_10UnderscoreESZ_SZ_EEEEENS7_6detail27Sm100ImplicitGemmTileTraitsINSA_20SM90_TMA_LOAD_IM2COLENSA_14ComposedLayoutINSA_7SwizzleILi3ELi4ELi3EEENSA_18smem_ptr_flag_bitsILi16EEENSU_INSB_IJNSC_ILi8EEESH_EEENSB_IJSH_SE_EEEEEEEvEENS13_INSA_23SM90_TMA_LOAD_MULTICASTES1E_vEEEENS_8epilogue10collective18CollectiveEpilogueINS1J_23Sm100TmaWarpSpecializedILi4ELi2ELi16ELb1ELb0EEEJSK_NSB_IJNSU_ISH_SE_EENSU_INSC_ILi32EEESE_EEEEESL_NSB_IJNSB_IJllllEEESE_SW_EEESL_S1T_NS1J_6fusion15FusionCallbacksIS1N_NS1U_17LinearCombinationISL_fSL_fLNS_15FloatRoundStyleE2EEESK_S1R_JEEENSA_5SM1004TMEM4LOAD26SM100_TMEM_LOAD_16dp256b4xES14_NS15_INS16_ILi2ELi4ELi3EEES19_NSU_INSB_IJS1A_S1P_EEENSB_IJS1P_SE_EEEEEEENSA_17SM75_U32x4_LDSM_NENSA_21SM90_TMA_STORE_IM2COLES28_NSA_17SM90_U32x4_STSM_NENSA_39AutoVectorizingCopyWithAssumedAlignmentILi128EEEEEEvvEEEEvNT_6ParamsE:
[----:B------:R-:W1:Y:S01]  /*0000*/  LDC R1, c[0x0][0x37c] ;  /* 0x0000df00ff017b82 */ /* 0x000e620000000800 */
[----:B------:R-:W2:Y:S01]  /*0010*/  S2R R48, SR_TID.X ;  /* 0x0000000000307919 */ /* 0x000ea20000002100 */
[----:B------:R-:W3:Y:S01]  /*0020*/  LDCU.64 UR8, c[0x0][0x990] ;  /* 0x00013200ff0877ac */ /* 0x000ee20008000a00 */
[----:B-1----:R-:W-:Y:S01]  /*0030*/  VIADD R1, R1, 0xfffffff8 ;  /* 0xfffffff801017836 */ /* 0x002fe20000000000 */
[----:B------:R-:W-:Y:S02]  /*0040*/  PRMT R49, RZ, 0x7610, R49 ;  /* 0x00007610ff317816 */ /* 0x000fe40000000031 */
[----:B------:R-:W-:Y:S01]  /*0050*/  ELECT P3, URZ, PT ;  /* 0x0000000000ff782f */ /* 0x000fe20003860000 */
[----:B---3--:R-:W-:-:S04]  /*0060*/  UISETP.NE.U32.AND UP0, UPT, UR8, URZ, UPT ;  /* 0x000000ff0800728c */ /* 0x008fc8000bf05070 */
[----:B------:R-:W-:Y:S01]  /*0070*/  UISETP.NE.AND.EX UP0, UPT, UR9, URZ, UPT, UP0 ;  /* 0x000000ff0900728c */ /* 0x000fe2000bf05300 */
[----:B--2---:R-:W-:-:S05]  /*0080*/  SHF.R.U32.HI R50, RZ, 0x5, R48 ;  /* 0x00000005ff327819 */ /* 0x004fca0000011630 */
[----:B------:R-:W1:Y:S02]  /*0090*/  SHFL.IDX PT, R0, R50, RZ, 0x1f ;  /* 0x00001fff32007589 */ /* 0x000e6400000e0000 */
[----:B-1----:R-:W-:Y:S01]  /*00a0*/  R2UR UR18, R0 ;  /* 0x00000000001272ca */ /* 0x002fe200000e0000 */
[----:B------:R-:W-:-:S14]  /*00b0*/  BRA.U UP0, `(.L_x_0) ;  /* 0x0000000100307547 */ /* 0x000fdc000b800000 */
[----:B------:R-:W1:Y:S02]  /*00c0*/  LDCU.64 UR4, c[0x0][0x988] ;  /* 0x00013100ff0477ac */ /* 0x000e640008000a00 */
[----:B-1----:R-:W-:-:S04]  /*00d0*/  UISETP.NE.U32.AND UP0, UPT, UR4, URZ, UPT ;  /* 0x000000ff0400728c */ /* 0x002fc8000bf05070 */
[----:B------:R-:W-:-:S09]  /*00e0*/  UISETP.NE.AND.EX UP0, UPT, UR5, URZ, UPT, UP0 ;  /* 0x000000ff0500728c */ /* 0x000fd2000bf05300 */
[----:B------:R-:W-:Y:S05]  /*00f0*/  BRA.U !UP0, `(.L_x_1) ;  /* 0x0000000108147547 */ /* 0x000fea000b800000 */
[----:B------:R-:W1:Y:S01]  /*0100*/  LDC.64 R2, c[0x0][0x988] ;  /* 0x00026200ff027b82 */ /* 0x000e620000000a00 */
[----:B------:R-:W1:Y:S02]  /*0110*/  LDCU.64 UR4, c[0x0][0x358] ;  /* 0x00006b00ff0477ac */ /* 0x000e640008000a00 */
[----:B-1----:R1:W5:Y:S01]  /*0120*/  LDG.E R27, desc[UR4][R2.64] ;  /* 0x00000004021b7981 */ /* 0x002362000c1e1900 */
[----:B------:R-:W-:Y:S01]  /*0130*/  HFMA2 R49, -RZ, RZ, 0, 5.9604644775390625e-08 ;  /* 0x00000001ff317431 */ /* 0x000fe200000001ff */
[----:B------:R-:W-:Y:S05]  /*0140*/  BRA `(.L_x_0) ;  /* 0x00000000000c7947 */ /* 0x000fea0003800000 */
.L_x_1:
[----:B------:R-:W1:Y:S01]  /*0150*/  LDCU UR4, c[0x0][0x980] ;  /* 0x00013000ff0477ac */ /* 0x000e620008000800 */
[----:B------:R-:W-:Y:S01]  /*0160*/  HFMA2 R49, -RZ, RZ, 0, 5.9604644775390625e-08 ;  /* 0x00000001ff317431 */ /* 0x000fe200000001ff */
[----:B-1----:R-:W-:-:S07]  /*0170*/  MOV R27, UR4 ;  /* 0x00000004001b7c02 */ /* 0x002fce0008000f00 */
.L_x_0:
[----:B------:R-:W2:Y:S02]  /*0180*/  LDCU.64 UR4, c[0x0][0x9b0] ;  /* 0x00013600ff0477ac */ /* 0x000ea40008000a00 */
[----:B--2---:R-:W-:-:S04]  /*0190*/  UISETP.NE.U32.AND UP0, UPT, UR4, URZ, UPT ;  /* 0x000000ff0400728c */ /* 0x004fc8000bf05070 */
[----:B------:R-:W-:-:S09]  /*01a0*/  UISETP.NE.AND.EX UP0, UPT, UR5, URZ, UPT, UP0 ;  /* 0x000000ff0500728c */ /* 0x000fd2000bf05300 */
[----:B------:R-:W-:Y:S05]  /*01b0*/  BRA.U UP0, `(.L_x_2) ;  /* 0x0000000100287547 */ /* 0x000fea000b800000 */
[----:B------:R-:W2:Y:S02]  /*01c0*/  LDCU.64 UR4, c[0x0][0x9a8] ;  /* 0x00013500ff0477ac */ /* 0x000ea40008000a00 */
[----:B--2---:R-:W-:-:S04]  /*01d0*/  UISETP.NE.U32.AND UP0, UPT, UR4, URZ, UPT ;  /* 0x000000ff0400728c */ /* 0x004fc8000bf05070 */
[----:B------:R-:W-:-:S09]  /*01e0*/  UISETP.NE.AND.EX UP0, UPT, UR5, URZ, UPT, UP0 ;  /* 0x000000ff0500728c */ /* 0x000fd2000bf05300 */
[----:B------:R-:W-:Y:S05]  /*01f0*/  BRA.U !UP0, `(.L_x_3) ;  /* 0x0000000108107547 */ /* 0x000fea000b800000 */
[----:B------:R-:W2:Y:S01]  /*0200*/  LDC.64 R24, c[0x0][0x9a8] ;  /* 0x00026a00ff187b82 */ /* 0x000ea20000000a00 */
[----:B------:R-:W2:Y:S02]  /*0210*/  LDCU.64 UR4, c[0x0][0x358] ;  /* 0x00006b00ff0477ac */ /* 0x000ea40008000a00 */
[----:B--2---:R2:W5:Y:S01]  /*0220*/  LDG.E R24, desc[UR4][R24.64] ;  /* 0x0000000418187981 */ /* 0x004562000c1e1900 */
[----:B------:R-:W-:Y:S05]  /*0230*/  BRA `(.L_x_2) ;  /* 0x0000000000087947 */ /* 0x000fea0003800000 */
.L_x_3:
[----:B------:R-:W2:Y:S02]  /*0240*/  LDCU UR4, c[0x0][0x9a0] ;  /* 0x00013400ff0477ac */ /* 0x000ea40008000800 */
[----:B--2---:R-:W-:Y:S02]  /*0250*/  MOV R24, UR4 ;  /* 0x0000000400187c02 */ /* 0x004fe40008000f00 */
.L_x_2:
[----:B------:R-:W-:Y:S01]  /*0260*/  IMAD.U32 R0, RZ, RZ, UR18 ;  /* 0x00000012ff007e24 */ /* 0x000fe2000f8e00ff */
[----:B------:R-:W-:Y:S04]  /*0270*/  BSSY.RECONVERGENT B0, `(.L_x_4) ;  /* 0x000000c000007945 */ /* 0x000fe80003800200 */
[C---:B------:R-:W-:Y:S02]  /*0280*/  ISETP.NE.OR P1, PT, R0.reuse, 0x1, !P3 ;  /* 0x000000010000780c */ /* 0x040fe40005f25670 */
[----:B------:R-:W-:-:S11]  /*0290*/  ISETP.NE.OR P0, PT, R0, 0x3, !P3 ;  /* 0x000000030000780c */ /* 0x000fd60005f05670 */
[----:B------:R-:W-:Y:S05]  /*02a0*/  @P1 BRA `(.L_x_5) ;  /* 0x0000000000201947 */ /* 0x000fea0003800000 */
[----:B------:R-:W3:Y:S02]  /*02b0*/  LDCU.64 UR4, c[0x0][0x348] ;  /* 0x00006900ff0477ac */ /* 0x000ee40008000a00 */
[----:B---3--:R-:W-:Y:S02]  /*02c0*/  UIADD3 UR6, UP1, UPT, UR4, 0x80, URZ ;  /* 0x0000008004067890 */ /* 0x008fe4000ff3e0ff */
[----:B------:R-:W-:Y:S02]  /*02d0*/  UIADD3 UR4, UP0, UPT, UR4, 0x200, URZ ;  /* 0x0000020004047890 */ /* 0x000fe4000ff1e0ff */
[----:B------:R-:W-:Y:S02]  /*02e0*/  UIADD3.X UR7, UPT, UPT, URZ, UR5, URZ, UP1, !UPT ;  /* 0x00000005ff077290 */ /* 0x000fe40008ffe4ff */
[----:B------:R-:W-:-:S07]  /*02f0*/  UIADD3.X UR5, UPT, UPT, URZ, UR5, URZ, UP0, !UPT ;  /* 0x00000005ff057290 */ /* 0x000fce00087fe4ff */
[----:B------:R3:W-:Y:S02]  /*0300*/  UTMACCTL.PF [UR6] ;  /* 0x00000000060079b9 */ /* 0x0007e40008040000 */
[----:B------:R3:W-:Y:S02]  /*0310*/  UTMACCTL.PF [UR4] ;  /* 0x00000000040079b9 */ /* 0x0007e40008040000 */
[----:B---3--:R-:W-:Y:S01]  /*0320*/  NOP ;  /* 0x0000000000007918 */ /* 0x008fe20000000000 */
.L_x_5:
[----:B------:R-:W-:Y:S05]  /*0330*/  BSYNC.RECONVERGENT B0 ;  /* 0x0000000000007941 */ /* 0x000fea0003800200 */
.L_x_4:
[----:B------:R-:W-:Y:S04]  /*0340*/  BSSY.RECONVERGENT B0, `(.L_x_6) ;  /* 0x000000a000007945 */ /* 0x000fe80003800200 */
        /* <DEDUP_REMOVED lines=9> */
.L_x_7:
[----:B------:R-:W-:Y:S05]  /*03e0*/  BSYNC.RECONVERGENT B0 ;  /* 0x0000000000007941 */ /* 0x000fea0003800200 */
.L_x_6:
[----:B------:R-:W3:Y:S01]  /*03f0*/  LDCU.64 UR4, c[0x0][0x988] ;  /* 0x00013100ff0477ac */ /* 0x000ee20008000a00 */
[----:B------:R-:W-:Y:S02]  /*0400*/  UISETP.EQ.U32.AND UP2, UPT, UR8, URZ, UPT ;  /* 0x000000ff0800728c */ /* 0x000fe4000bf42070 */
[----:B------:R-:W-:Y:S02]  /*0410*/  UPLOP3.LUT UP3, UPT, UPT, UPT, UPT, 0x80, 0x8 ;  /* 0x000000000008789c */ /* 0x000fe40003f6f070 */
[----:B---3--:R-:W-:-:S04]  /*0420*/  UISETP.NE.U32.AND UP0, UPT, UR4, URZ, UPT ;  /* 0x000000ff0400728c */ /* 0x008fc8000bf05070 */
[----:B------:R-:W-:-:S04]  /*0430*/  UISETP.NE.AND.EX UP1, UPT, UR5, URZ, UPT, UP0 ;  /* 0x000000ff0500728c */ /* 0x000fc8000bf25300 */
[----:B------:R-:W-:-:S04]  /*0440*/  UISETP.EQ.OR.EX UP4, UPT, UR9, URZ, !UP1, UP2 ;  /* 0x000000ff0900728c */ /* 0x000fc8000cf82720 */
[----:B------:R-:W-:-:S06]  /*0450*/  UP2UR UR4, UPR, URZ, 0x10 ;  /* 0x00000010ff047883 */ /* 0x000fcc0008000000 */
[----:B------:R-:W-:Y:S01]  /*0460*/  MOV R59, UR4 ;  /* 0x00000004003b7c02 */ /* 0x000fe20008000f00 */
[----:B------:R-:W-:Y:S06]  /*0470*/  BRA.U !UP4, `(.L_x_8) ;  /* 0x000000010c207547 */ /* 0x000fec000b800000 */
[----:B------:R-:W-:Y:S01]  /*0480*/  UISETP.NE.U32.AND UP2, UPT, UR8, URZ, UPT ;  /* 0x000000ff0800728c */ /* 0x000fe2000bf45070 */
[----:B-----5:R-:W-:Y:S01]  /*0490*/  FSETP.NEU.AND P0, PT, R27, RZ, PT ;  /* 0x000000ff1b00720b */ /* 0x020fe20003f0d000 */
[----:B------:R-:W-:Y:S02]  /*04a0*/  USEL UR4, URZ, 0xffffffff, UP1 ;  /* 0xffffffffff047887 */ /* 0x000fe40008800000 */
[----:B------:R-:W-:-:S10]  /*04b0*/  UISETP.NE.AND.EX UP2, UPT, UR9, URZ, UPT, UP2 ;  /* 0x000000ff0900728c */ /* 0x000fd4000bf45320 */
[----:B------:R-:W-:Y:S01]  /*04c0*/  VOTEU.ANY UP0, P0 ;  /* 0x0000000000ff7886 */ /* 0x000fe20000000100 */
[----:B------:R-:W-:-:S04]  /*04d0*/  @!UP2 USEL UR4, URZ, 0xffffffff, UP0 ;  /* 0xffffffffff04a887 */ /* 0x000fc80008000000 */
[----:B------:R-:W-:-:S04]  /*04e0*/  ULOP3.LUT UR4, UR4, 0x1, URZ, 0xc0, !UPT ;  /* 0x0000000104047892 */ /* 0x000fc8000f8ec0ff */
[----:B------:R-:W-:-:S11]  /*04f0*/  UISETP.NE.U32.AND UP3, UPT, UR4, 0x1, UPT ;  /* 0x000000010400788c */ /* 0x000fd6000bf65070 */
.L_x_8:
[----:B-1----:R-:W1:Y:S02]  /*0500*/  SHFL.IDX PT, R2, R50, RZ, 0x1f ;  /* 0x00001fff32027589 */ /* 0x002e6400000e0000 */
[----:B-1----:R-:W-:-:S13]  /*0510*/  ISETP.NE.AND P0, PT, R2, RZ, PT ;  /* 0x000000ff0200720c */ /* 0x002fda0003f05270 */
[----:B------:R-:W-:Y:S05]  /*0520*/  @P0 BRA `(.L_x_9) ;  /* 0x0000000000840947 */ /* 0x000fea0003800000 */
[----:B------:R-:W-:Y:S01]  /*0530*/  ELECT P0, URZ, PT ;  /* 0x0000000000ff782f */ /* 0x000fe20003800000 */
[----:B------:R-:W-:-:S12]  /*0540*/  BSSY.RECONVERGENT B0, `(.L_x_9) ;  /* 0x000001f000007945 */ /* 0x000fd80003800200 */
[----:B------:R-:W-:Y:S05]  /*0550*/  @!P0 BRA `(.L_x_10) ;  /* 0x0000000000748947 */ /* 0x000fea0003800000 */
[----:B------:R-:W1:Y:S01]  /*0560*/  S2UR UR4, SR_CgaCtaId ;  /* 0x00000000000479c3 */ /* 0x000e620000008800 */
[----:B------:R-:W-:Y:S01]  /*0570*/  UMOV UR5, 0x400 ;  /* 0x0000040000057882 */ /* 0x000fe20000000000 */
[----:B------:R-:W-:Y:S01]  /*0580*/  UMOV UR8, 0x1 ;  /* 0x0000000100087882 */ /* 0x000fe20000000000 */
[----:B------:R-:W-:Y:S01]  /*0590*/  UMOV UR6, 0x2 ;  /* 0x0000000200067882 */ /* 0x000fe20000000000 */
[----:B------:R-:W-:-:S04]  /*05a0*/  UIADD3 UR8, UPT, UPT, -UR8, 0x100000, URZ ;  /* 0x0010000008087890 */ /* 0x000fc8000fffe1ff */
[----:B------:R-:W-:Y:S02]  /*05b0*/  USHF.L.U32 UR9, UR8, 0xb, URZ ;  /* 0x0000000b08097899 */ /* 0x000fe400080006ff */
[----:B------:R-:W-:Y:S02]  /*05c0*/  USHF.L.U32 UR8, UR8, 0x1, URZ ;  /* 0x0000000108087899 */ /* 0x000fe400080006ff */
[----:B------:R-:W-:-:S04]  /*05d0*/  UIADD3 UR6, UPT, UPT, -UR6, 0x100000, URZ ;  /* 0x0010000006067890 */ /* 0x000fc8000fffe1ff */
[----:B------:R-:W-:Y:S02]  /*05e0*/  USHF.L.U32 UR7, UR6, 0xb, URZ ;  /* 0x0000000b06077899 */ /* 0x000fe400080006ff */
[----:B------:R-:W-:Y:S02]  /*05f0*/  USHF.L.U32 UR6, UR6, 0x1, URZ ;  /* 0x0000000106067899 */ /* 0x000fe400080006ff */
[----:B-1----:R-:W-:Y:S01]  /*0600*/  ULEA UR4, UR4, UR5, 0x18 ;  /* 0x0000000504047291 */ /* 0x002fe2000f8ec0ff */
[----:B------:R-:W1:Y:S11]  /*0610*/  FENCE.VIEW.ASYNC.S ;  /* 0x00000000000073c6 */ /* 0x000e760000000000 */
[----:B-1----:R1:W3:Y:S01]  /*0620*/  SYNCS.EXCH.64 URZ, [UR4], UR8 ;  /* 0x0000000804ff75b2 */ /* 0x0022e20008000100 */
[----:B------:R1:W4:Y:S01]  /*0630*/  SYNCS.EXCH.64 URZ, [UR4+0x40], UR6 ;  /* 0x0000400604ff75b2 */ /* 0x0003220008000100 */
[----:B------:R1:W1:Y:S01]  /*0640*/  SYNCS.EXCH.64 URZ, [UR4+0x8], UR8 ;  /* 0x0000080804ff75b2 */ /* 0x0002620008000100 */
        /* <DEDUP_REMOVED lines=13> */
[----:B------:R-:W-:Y:S01]  /*0720*/  NOP ;  /* 0x0000000000007918 */ /* 0x000fe20000000000 */
.L_x_10:
[----:B-1----:R-:W-:Y:S05]  /*0730*/  BSYNC.RECONVERGENT B0 ;  /* 0x0000000000007941 */ /* 0x002fea0003800200 */
.L_x_9:
[----:B------:R-:W1:Y:S01]  /*0740*/  SHFL.IDX PT, R2, R50, RZ, 0x1f ;  /* 0x00001fff32027589 */ /* 0x000e6200000e0000 */
[----:B------:R-:W-:Y:S01]  /*0750*/  NOP ;  /* 0x0000000000007918 */ /* 0x000fe20000000000 */
[----:B-1----:R-:W-:-:S13]  /*0760*/  ISETP.NE.AND P0, PT, R2, 0x1, PT ;  /* 0x000000010200780c */ /* 0x002fda0003f05270 */
[----:B------:R-:W-:Y:S05]  /*0770*/  @P0 BRA `(.L_x_11) ;  /* 0x0000000000580947 */ /* 0x000fea0003800000 */
        /* <DEDUP_REMOVED lines=9> */
[----:B------:R-:W-:Y:S01]  /*0810*/  USHF.L.U32 UR6, UR6, 0x1, URZ ;  /* 0x0000000106067899 */ /* 0x000fe200080006ff */
[----:B------:R-:W-:Y:S01]  /*0820*/  ELECT P0, URZ, PT ;  /* 0x0000000000ff782f */ /* 0x000fe20003800000 */
[----:B-1----:R-:W-:Y:S01]  /*0830*/  ULEA UR4, UR4, UR5, 0x18 ;  /* 0x0000000504047291 */ /* 0x002fe2000f8ec0ff */
[----:B------:R-:W1:Y:S11]  /*0840*/  FENCE.VIEW.ASYNC.S ;  /* 0x00000000000073c6 */ /* 0x000e760000000000 */
[----:B-1----:R1:W1:Y:S01]  /*0850*/  SYNCS.EXCH.64 URZ, [UR4+0x80], UR8 ;  /* 0x0000800804ff75b2 */ /* 0x0022620008000100 */
        /* <DEDUP_REMOVED lines=8> */
.L_x_11:
[----:B------:R-:W2:Y:S01]  /*08e0*/  SHFL.IDX PT, R2, R50, RZ, 0x1f ;  /* 0x00001fff32027589 */ /* 0x000ea200000e0000 */
[----:B------:R-:W-:Y:S01]  /*08f0*/  NOP ;  /* 0x0000000000007918 */ /* 0x000fe20000000000 */
[----:B--2---:R-:W-:-:S13]  /*0900*/  ISETP.NE.AND P0, PT, R2, 0x3, PT ;  /* 0x000000030200780c */ /* 0x004fda0003f05270 */
[----:B------:R-:W-:Y:S05]  /*0910*/  @P0 BRA `(.L_x_12) ;  /* 0x0000000000300947 */ /* 0x000fea0003800000 */
[----:B-1----:R-:W1:Y:S01]  /*0920*/  S2UR UR4, SR_CgaCtaId ;  /* 0x00000000000479c3 */ /* 0x002e620000008800 */
[----:B------:R-:W-:Y:S01]  /*0930*/  UMOV UR6, 0x400 ;  /* 0x0000040000067882 */ /* 0x000fe20000000000 */
[----:B------:R-:W-:Y:S01]  /*0940*/  UMOV UR5, 0x20 ;  /* 0x0000002000057882 */ /* 0x000fe20000000000 */
[----:B------:R-:W-:Y:S01]  /*0950*/  ELECT P0, URZ, PT ;  /* 0x0000000000ff782f */ /* 0x000fe20003800000 */
[----:B-1----:R-:W-:Y:S02]  /*0960*/  ULEA UR6, UR4, UR6, 0x18 ;  /* 0x0000000604067291 */ /* 0x002fe4000f8ec0ff */
[----:B------:R-:W-:-:S04]  /*0970*/  UIADD3 UR4, UPT, UPT, -UR5, 0x100000, URZ ;  /* 0x0010000005047890 */ /* 0x000fc8000fffe1ff */
[----:B------:R-:W-:Y:S02]  /*0980*/  USHF.L.U32 UR5, UR4, 0xb, URZ ;  /* 0x0000000b04057899 */ /* 0x000fe400080006ff */
[----:B------:R-:W-:Y:S01]  /*0990*/  USHF.L.U32 UR4, UR4, 0x1, URZ ;  /* 0x0000000104047899 */ /* 0x000fe200080006ff */
[----:B------:R-:W1:Y:S11]  /*09a0*/  FENCE.VIEW.ASYNC.S ;  /* 0x00000000000073c6 */ /* 0x000e760000000000 */
[----:B-1----:R2:W1:Y:S01]  /*09b0*/  SYNCS.EXCH.64 URZ, [UR6+0xc0], UR4 ;  /* 0x0000c00406ff75b2 */ /* 0x0024620008000100 */
[----:B------:R2:W1:Y:S02]  /*09c0*/  SYNCS.EXCH.64 URZ, [UR6+0xc8], UR4 ;  /* 0x0000c80406ff75b2 */ /* 0x0004640008000100 */
[----:B--2---:R-:W-:Y:S01]  /*09d0*/  NOP ;  /* 0x0000000000007918 */ /* 0x004fe20000000000 */
.L_x_12:
[----:B------:R-:W2:Y:S01]  /*09e0*/  SHFL.IDX PT, R2, R50, RZ, 0x1f ;  /* 0x00001fff32027589 */ /* 0x000ea200000e0000 */
[----:B------:R-:W-:Y:S01]  /*09f0*/  NOP ;  /* 0x0000000000007918 */ /* 0x000fe20000000000 */
[----:B--2---:R-:W-:-:S13]  /*0a00*/  ISETP.NE.AND P0, PT, R2, 0x4, PT ;  /* 0x000000040200780c */ /* 0x004fda0003f05270 */
[----:B------:R-:W-:Y:S05]  /*0a10*/  @P0 BRA `(.L_x_13) ;  /* 0x0000000000440947 */ /* 0x000fea0003800000 */
[----:B-1----:R-:W1:Y:S01]  /*0a20*/  S2UR UR6, SR_CgaCtaId ;  /* 0x00000000000679c3 */ /* 0x002e620000008800 */
[----:B------:R-:W-:Y:S01]  /*0a30*/  UMOV UR4, 0x1e0 ;  /* 0x000001e000047882 */ /* 0x000fe20000000000 */
[----:B------:R-:W-:Y:S01]  /*0a40*/  UMOV UR5, 0x400 ;  /* 0x0000040000057882 */ /* 0x000fe20000000000 */
[----:B------:R-:W-:Y:S01]  /*0a50*/  USEL UR4, UR4, 0x1a0, UP3 ;  /* 0x000001a004047887 */ /* 0x000fe20009800000 */
[----:B------:R-:W-:Y:S01]  /*0a60*/  UMOV UR8, 0x1 ;  /* 0x0000000100087882 */ /* 0x000fe20000000000 */
[----:B------:R-:W-:Y:S01]  /*0a70*/  ELECT P0, URZ, PT ;  /* 0x0000000000ff782f */ /* 0x000fe20003800000 */
[----:B------:R-:W-:-:S04]  /*0a80*/  UIADD3 UR8, UPT, UPT, -UR8, 0x100000, URZ ;  /* 0x0010000008087890 */ /* 0x000fc8000fffe1ff */
[----:B------:R-:W-:Y:S02]  /*0a90*/  USHF.L.U32 UR9, UR8, 0xb, URZ ;  /* 0x0000000b08097899 */ /* 0x000fe400080006ff */
[----:B------:R-:W-:Y:S02]  /*0aa0*/  USHF.L.U32 UR8, UR8, 0x1, URZ ;  /* 0x0000000108087899 */ /* 0x000fe400080006ff */
[----:B-1----:R-:W-:Y:S02]  /*0ab0*/  ULEA UR6, UR6, UR5, 0x18 ;  /* 0x0000000506067291 */ /* 0x002fe4000f8ec0ff */
[----:B------:R-:W-:-:S04]  /*0ac0*/  UIADD3 UR4, UPT, UPT, -UR4, 0x100000, URZ ;  /* 0x0010000004047890 */ /* 0x000fc8000fffe1ff */
[----:B------:R-:W-:Y:S02]  /*0ad0*/  USHF.L.U32 UR5, UR4, 0xb, URZ ;  /* 0x0000000b04057899 */ /* 0x000fe400080006ff */
[----:B------:R-:W-:Y:S01]  /*0ae0*/  USHF.L.U32 UR4, UR4, 0x1, URZ ;  /* 0x0000000104047899 */ /* 0x000fe200080006ff */
[----:B------:R-:W1:Y:S03]  /*0af0*/  FENCE.VIEW.ASYNC.S ;  /* 0x00000000000073c6 */ /* 0x000e660000000000 */
[----:B-1----:R2:W1:Y:S08]  /*0b00*/  SYNCS.EXCH.64 URZ, [UR6+0xd0], UR8 ;  /* 0x0000d00806ff75b2 */ /* 0x0024700008000100 */
[----:B------:R2:W1:Y:S02]  /*0b10*/  SYNCS.EXCH.64 URZ, [UR6+0xd8], UR4 ;  /* 0x0000d80406ff75b2 */ /* 0x0004640008000100 */
[----:B--2---:R-:W-:Y:S01]  /*0b20*/  NOP ;  /* 0x0000000000007918 */ /* 0x004fe20000000000 */
.L_x_13:
[----:B------:R-:W2:Y:S01]  /*0b30*/  SHFL.IDX PT, R2, R50, RZ, 0x1f ;  /* 0x00001fff32027589 */ /* 0x000ea200000e0000 */
[----:B------:R-:W-:Y:S01]  /*0b40*/  NOP ;  /* 0x0000000000007918 */ /* 0x000fe20000000000 */
[----:B--2---:R-:W-:-:S13]  /*0b50*/  ISETP.NE.AND P0, PT, R2, 0x5, PT ;  /* 0x000000050200780c */ /* 0x004fda0003f05270 */
[----:B------:R-:W-:Y:S05]  /*0b60*/  @P0 BRA `(.L_x_14) ;  /* 0x0000000000480947 */ /* 0x000fea0003800000 */
[----:B-1----:R-:W1:Y:S01]  /*0b70*/  S2UR UR4, SR_CgaCtaId ;  /* 0x00000000000479c3 */ /* 0x002e620000008800 */
        /* <DEDUP_REMOVED lines=15> */
[----:B------:R2:W1:Y:S02]  /*0c70*/  SYNCS.EXCH.64 URZ, [UR4+0xf8], UR6 ;  /* 0x0000f80604ff75b2 */ /* 0x0004640008000100 */
[----:B--2---:R-:W-:Y:S01]  /*0c80*/  NOP ;  /* 0x0000000000007918 */ /* 0x004fe20000000000 */
.L_x_14:
[----:B-1----:R-:W1:Y:S01]  /*0c90*/  LDCU UR4, c[0x0][0x36c] ;  /* 0x00006d80ff0477ac */ /* 0x002e620008000800 */
[----:B------:R-:W-:Y:S01]  /*0ca0*/  ISETP.NE.OR P3, PT, R0, 0x2, !P3 ;  /* 0x000000020000780c */ /* 0x000fe20005f65670 */
[----:B------:R-:W-:Y:S01]  /*0cb0*/  NOP ;  /* 0x0000000000007918 */ /* 0x000fe20000000000 */
[----:B------:R-:W-:Y:S01]  /*0cc0*/  LOP3.LUT R2, R48, 0x1f, RZ, 0xc0, !PT ;  /* 0x0000001f30027812 */ /* 0x000fe200078ec0ff */
[----:B------:R-:W-:Y:S02]  /*0cd0*/  UISETP.NE.AND UP4, UPT, UR18, 0x2, UPT ;  /* 0x000000021200788c */ /* 0x000fe4000bf85270 */
[----:B------:R-:W-:Y:S02]  /*0ce0*/  UISETP.NE.AND UP5, UPT, UR18, URZ, UPT ;  /* 0x000000ff1200728c */ /* 0x000fe4000bfa5270 */
[----:B-1----:R-:W-:-:S09]  /*0cf0*/  UISETP.EQ.U32.AND UP6, UPT, UR4, 0x1, UPT ;  /* 0x000000010400788c */ /* 0x002fd2000bfc2070 */
[----:B------:R-:W-:Y:S05]  /*0d00*/  BRA.U !UP6, `(.L_x_15) ;  /* 0x000000010e087547 */ /* 0x000fea000b800000 */
[----:B---34-:R-:W-:Y:S01]  /*0d10*/  UCGABAR_ARV ;  /* 0x00000000000079c7 */ /* 0x018fe20008000000 */
[----:B------:R-:W-:Y:S05]  /*0d20*/  BRA `(.L_x_16) ;  /* 0x0000000000047947 */ /* 0x000fea0003800000 */
.L_x_15:
[----:B---34-:R-:W-:Y:S01]  /*0d30*/  NOP ;  /* 0x0000000000007918 */ /* 0x018fe20000000000 */
.L_x_16:
[----:B------:R-:W1:Y:S01]  /*0d40*/  S2UR UR51, SR_CTAID.X ;  /* 0x00000000003379c3 */ /* 0x000e620000002500 */
[----:B------:R-:W-:-:S05]  /*0d50*/  CS2R.32 R58, SR_CgaSize ;  /* 0x00000000003a7805 */ /* 0x000fca0000008a00 */
[----:B------:R-:W-:-:S05]  /*0d60*/  IMAD R58, R58, -0xa0, RZ ;  /* 0xffffff603a3a7824 */ /* 0x000fca00078e02ff */
[----:B------:R-:W-:-:S14]  /*0d70*/  R2UR UR5, R58 ;  /* 0x000000003a0572ca */ /* 0x000fdc00000e0000 */
[----:B------:R-:W2:Y:S01]  /*0d80*/  LDCU UR5, c[0x0][UR5+0x2b0] ;  /* 0x00005600050577ac */ /* 0x000ea20008000800 */
[----:B------:R-:W-:-:S05]  /*0d90*/  CS2R.32 R58, SR_CgaSize ;  /* 0x00000000003a7805 */ /* 0x000fca0000008a00 */
[----:B------:R-:W-:-:S05]  /*0da0*/  IMAD R58, R58, -0xa0, RZ ;  /* 0xffffff603a3a7824 */ /* 0x000fca00078e02ff */
[----:B------:R-:W-:-:S14]  /*0db0*/  R2UR UR4, R58 ;  /* 0x000000003a0472ca */ /* 0x000fdc00000e0000 */
[----:B------:R-:W3:Y:S01]  /*0dc0*/  LDCU UR4, c[0x0][UR4+0x2b4] ;  /* 0x00005680040477ac */ /* 0x000ee20008000800 */
[----:B------:R-:W4:Y:S01]  /*0dd0*/  S2UR UR24, SR_CTAID.Y ;  /* 0x00000000001879c3 */ /* 0x000f220000002600 */
[----:B------:R-:W-:-:S05]  /*0de0*/  CS2R.32 R58, SR_CgaSize ;  /* 0x00000000003a7805 */ /* 0x000fca0000008a00 */
[----:B------:R-:W-:-:S05]  /*0df0*/  IMAD R58, R58, -0xa0, RZ ;  /* 0xffffff603a3a7824 */ /* 0x000fca00078e02ff */
[----:B------:R-:W-:-:S14]  /*0e00*/  R2UR UR7, R58 ;  /* 0x000000003a0772ca */ /* 0x000fdc00000e0000 */
[----:B------:R-:W3:Y:S01]  /*0e10*/  LDCU UR7, c[0x0][UR7+0x2a0] ;  /* 0x00005400070777ac */ /* 0x000ee20008000800 */
[----:B------:R-:W-:-:S05]  /*0e20*/  CS2R.32 R58, SR_CgaSize ;  /* 0x00000000003a7805 */ /* 0x000fca0000008a00 */
[----:B------:R-:W-:-:S05]  /*0e30*/  IMAD R58, R58, -0xa0, RZ ;  /* 0xffffff603a3a7824 */ /* 0x000fca00078e02ff */
[----:B------:R-:W-:-:S14]  /*0e40*/  R2UR UR8, R58 ;  /* 0x000000003a0872ca */ /* 0x000fdc00000e0000 */
[----:B------:R-:W3:Y:S01]  /*0e50*/  LDCU UR8, c[0x0][UR8+0x2a4] ;  /* 0x00005480080877ac */ /* 0x000ee20008000800 */
[----:B------:R-:W3:Y:S01]  /*0e60*/  LDCU UR19, c[0x0][0xc24] ;  /* 0x00018480ff1377ac */ /* 0x000ee20008000800 */
[----:B------:R-:W3:Y:S01]  /*0e70*/  LDCU UR39, c[0x0][0xc24] ;  /* 0x00018480ff2777ac */ /* 0x000ee20008000800 */
[----:B-1----:R-:W-:Y:S01]  /*0e80*/  I2FP.F32.U32 R3, UR51 ;  /* 0x0000003300037c45 */ /* 0x002fe20008201000 */
[----:B------:R-:W1:Y:S04]  /*0e90*/  LDCU UR22, c[0x0][0xc30] ;  /* 0x00018600ff1677ac */ /* 0x000e680008000800 */
[----:B--2---:R-:W-:Y:S01]  /*0ea0*/  FMUL R3, R3, UR5 ;  /* 0x0000000503037c20 */ /* 0x004fe20008400000 */
[----:B----4-:R-:W-:-:S05]  /*0eb0*/  I2FP.F32.U32 R0, UR24 ;  /* 0x0000001800007c45 */ /* 0x010fca0008201000 */
[----:B------:R-:W2:Y:S01]  /*0ec0*/  F2I.U32.TRUNC.NTZ R3, R3 ;  /* 0x0000000300037305 */ /* 0x000ea2000020f000 */
[----:B---3--:R-:W-:-:S07]  /*0ed0*/  FMUL R0, R0, UR4 ;  /* 0x0000000400007c20 */ /* 0x008fce0008400000 */
[----:B------:R-:W3:Y:S01]  /*0ee0*/  F2I.U32.TRUNC.NTZ R0, R0 ;  /* 0x0000000000007305 */ /* 0x000ee2000020f000 */
[----:B--2---:R-:W-:Y:S02]  /*0ef0*/  R2UR UR4, R3 ;  /* 0x00000000030472ca */ /* 0x004fe400000e0000 */
[----:B---3--:R-:W-:Y:S02]  /*0f00*/  R2UR UR6, R0 ;  /* 0x00000000000672ca */ /* 0x008fe400000e0000 */
[----:B------:R-:W-:-:S09]  /*0f10*/  PRMT R0, RZ, 0x7610, R0 ;  /* 0x00007610ff007816 */ /* 0x000fd20000000000 */
[----:B------:R-:W-:-:S04]  /*0f20*/  UIADD3 UR5, UPT, UPT, -UR4, URZ, URZ ;  /* 0x000000ff04057290 */ /* 0x000fc8000fffe1ff */
[----:B------:R-:W-:Y:S02]  /*0f30*/  UIMAD UR5, UR7, UR5, UR51 ;  /* 0x00000005070572a4 */ /* 0x000fe4000f8e0233 */
[----:B------:R-:W-:-:S04]  /*0f40*/  UIADD3 UR4, UPT, UPT, -UR6, URZ, URZ ;  /* 0x000000ff06047290 */ /* 0x000fc8000fffe1ff */
[----:B------:R-:W-:Y:S01]  /*0f50*/  IMAD.U32 R58, RZ, RZ, UR5 ;  /* 0x00000005ff3a7e24 */ /* 0x000fe2000f8e00ff */
[----:B------:R-:W-:-:S06]  /*0f60*/  UIMAD UR4, UR8, UR4, UR24 ;  /* 0x00000004080472a4 */ /* 0x000fcc000f8e0218 */
[----:B------:R-:W-:Y:S01]  /*0f70*/  IMAD.U32 R57, RZ, RZ, UR4 ;  /* 0x00000004ff397e24 */ /* 0x000fe2000f8e00ff */
[----:B-1----:R-:W-:Y:S06]  /*0f80*/  BRA.U UP5, `(.L_x_17) ;  /* 0x00000001052c7547 */ /* 0x002fec000b800000 */
[----:B------:R-:W-:Y:S02]  /*0f90*/  R2UR UR4, R57 ;  /* 0x00000000390472ca */ /* 0x000fe400000e0000 */
[----:B------:R-:W-:-:S11]  /*0fa0*/  R2UR UR6, R58 ;  /* 0x000000003a0672ca */ /* 0x000fd600000e0000 */
[----:B------:R-:W-:-:S04]  /*0fb0*/  UISETP.NE.AND UP0, UPT, UR4, URZ, UPT ;  /* 0x000000ff0400728c */ /* 0x000fc8000bf05270 */
[----:B------:R-:W-:-:S04]  /*0fc0*/  UISETP.EQ.OR UP0, UPT, UR6, URZ, !UP0 ;  /* 0x000000ff0600728c */ /* 0x000fc8000c702670 */
[----:B------:R-:W-:Y:S02]  /*0fd0*/  USEL UR5, URZ, 0x1, !UP0 ;  /* 0x00000001ff057887 */ /* 0x000fe4000c000000 */
[----:B------:R-:W-:-:S04]  /*0fe0*/  UISETP.NE.AND UP0, UPT, UR4, URZ, UPT ;  /* 0x000000ff0400728c */ /* 0x000fc8000bf05270 */
[----:B------:R-:W-:Y:S02]  /*0ff0*/  USEL UR4, URZ, 0x2, UP0 ;  /* 0x00000002ff047887 */ /* 0x000fe40008000000 */
[----:B------:R-:W-:-:S04]  /*1000*/  UISETP.NE.AND UP0, UPT, UR6, 0x1, UPT ;  /* 0x000000010600788c */ /* 0x000fc8000bf05270 */
[----:B------:R-:W-:-:S04]  /*1010*/  USEL UR4, UR4, 0x2, UP0 ;  /* 0x0000000204047887 */ /* 0x000fc80008000000 */
[----:B------:R-:W-:-:S06]  /*1020*/  UIADD3 UR4, UPT, UPT, UR5, UR4, URZ ;  /* 0x0000000405047290 */ /* 0x000fcc000fffe0ff */
[----:B------:R-:W-:-:S07]  /*1030*/  IMAD.U32 R0, RZ, RZ, UR4 ;  /* 0x00000004ff007e24 */ /* 0x000fce000f8e00ff */
.L_x_17:
[----:B------:R-:W1:Y:S01]  /*1040*/  S2UR UR52, SR_CTAID.Z ;  /* 0x00000000003479c3 */ /* 0x000e620000002700 */
[----:B------:R-:W-:-:S09]  /*1050*/  UISETP.GE.AND UP0, UPT, UR19, 0x1, UPT ;  /* 0x000000011300788c */ /* 0x000fd2000bf06270 */
[----:B------:R-:W-:Y:S05]  /*1060*/  BRA.U !UP0, `(.L_x_18) ;  /* 0x0000000108d47547 */ /* 0x000fea000b800000 */
[----:B------:R-:W2:Y:S01]  /*1070*/  LDCU.128 UR12, c[0x0][0xc10] ;  /* 0x00018200ff0c77ac */ /* 0x000ea20008000c00 */
[----:B------:R-:W3:Y:S01]  /*1080*/  LDCU UR20, c[0x0][0xc0c] ;  /* 0x00018180ff1477ac */ /* 0x000ee20008000800 */
[----:B------:R-:W4:Y:S01]  /*1090*/  LDCU UR6, c[0x0][0x370] ;  /* 0x00006e00ff0677ac */ /* 0x000f220008000800 */
[----:B------:R-:W1:Y:S01]  /*10a0*/  LDCU UR7, c[0x0][0x374] ;  /* 0x00006e80ff0777ac */ /* 0x000e620008000800 */
[----:B------:R-:W1:Y:S01]  /*10b0*/  LDCU UR21, c[0x0][0xc20] ;  /* 0x00018400ff1577ac */ /* 0x000e620008000800 */
[----:B--2---:R-:W-:Y:S02]  /*10c0*/  UIMAD.WIDE.U32 UR4, UR51, UR12, URZ ;  /* 0x0000000c330472a5 */ /* 0x004fe4000f8e00ff */
[----:B---3--:R-:W-:Y:S01]  /*10d0*/  UISETP.NE.AND UP0, UPT, UR20, 0x1, UPT ;  /* 0x000000011400788c */ /* 0x008fe2000bf05270 */
[----:B------:R-:W2:Y:S01]  /*10e0*/  LDCU.64 UR8, c[0x0][0xc28] ;  /* 0x00018500ff0877ac */ /* 0x000ea20008000a00 */
[----:B----4-:R-:W-:-:S03]  /*10f0*/  UIMAD.WIDE.U32 UR10, UR6, UR12, URZ ;  /* 0x0000000c060a72a5 */ /* 0x010fc6000f8e00ff */
[----:B------:R-:W-:Y:S01]  /*1100*/  UMOV UR4, UR5 ;  /* 0x0000000500047c82 */ /* 0x000fe20008000000 */
[----:B------:R-:W-:Y:S02]  /*1110*/  UISETP.NE.AND UP2, UPT, UR19, 0x1, UPT ;  /* 0x000000011300788c */ /* 0x000fe4000bf45270 */
[----:B------:R-:W-:Y:S01]  /*1120*/  USHF.R.U32.HI UR4, URZ, UR13, UR4 ;  /* 0x0000000dff047299 */ /* 0x000fe20008011604 */
[----:B------:R-:W-:Y:S01]  /*1130*/  UMOV UR10, UR11 ;  /* 0x0000000b000a7c82 */ /* 0x000fe20008000000 */
[----:B------:R-:W-:Y:S02]  /*1140*/  UIMAD.WIDE.U32 UR16, UR24, UR15, URZ ;  /* 0x0000000f181072a5 */ /* 0x000fe4000f8e00ff */
[----:B------:R-:W-:Y:S02]  /*1150*/  USEL UR5, UR51, UR4, !UP0 ;  /* 0x0000000433057287 */ /* 0x000fe4000c000000 */
[----:B------:R-:W-:Y:S02]  /*1160*/  @UP0 USHF.R.U32.HI UR6, URZ, UR13, UR10 ;  /* 0x0000000dff060299 */ /* 0x000fe4000801160a */
[----:B------:R-:W-:-:S02]  /*1170*/  UISETP.NE.AND UP0, UPT, UR14, 0x1, UPT ;  /* 0x000000010e00788c */ /* 0x000fc4000bf05270 */
[----:B-1----:R-:W-:Y:S02]  /*1180*/  UIMAD.WIDE.U32 UR10, UR7, UR15, URZ ;  /* 0x0000000f070a72a5 */ /* 0x002fe4000f8e00ff */
[----:B--2---:R-:W-:Y:S01]  /*1190*/  UIMAD.WIDE.U32 UR12, UR6, UR8, URZ ;  /* 0x00000008060c72a5 */ /* 0x004fe2000f8e00ff */
[----:B------:R-:W-:Y:S02]  /*11a0*/  UMOV UR4, UR17 ;  /* 0x0000001100047c82 */ /* 0x000fe40008000000 */
[----:B------:R-:W-:Y:S02]  /*11b0*/  USHF.R.U32.HI UR4, URZ, UR21, UR4 ;  /* 0x00000015ff047299 */ /* 0x000fe40008011604 */
[----:B------:R-:W-:Y:S02]  /*11c0*/  UMOV UR10, UR11 ;  /* 0x0000000b000a7c82 */ /* 0x000fe40008000000 */
[----:B------:R-:W-:Y:S01]  /*11d0*/  UMOV UR12, UR13 ;  /* 0x0000000d000c7c82 */ /* 0x000fe20008000000 */
[----:B------:R-:W-:-:S02]  /*11e0*/  @UP0 USHF.R.U32.HI UR7, URZ, UR21, UR10 ;  /* 0x00000015ff070299 */ /* 0x000fc4000801160a */
[----:B------:R-:W-:Y:S02]  /*11f0*/  USEL UR4, UR24, UR4, !UP0 ;  /* 0x0000000418047287 */ /* 0x000fe4000c000000 */
[----:B------:R-:W-:Y:S02]  /*1200*/  UIMAD.WIDE.U32 UR10, UR7, UR8, URZ ;  /* 0x00000008070a72a5 */ /* 0x000fe4000f8e00ff */
[----:B------:R-:W-:Y:S02]  /*1210*/  @UP2 USHF.R.U32.HI UR6, URZ, UR9, UR12 ;  /* 0x00000009ff062299 */ /* 0x000fe4000801160c */
[----:B------:R-:W-:-:S03]  /*1220*/  UIMAD.WIDE.U32 UR12, UR4, UR8, URZ ;  /* 0x00000008040c72a5 */ /* 0x000fc6000f8e00ff */
[----:B------:R-:W-:Y:S02]  /*1230*/  UMOV UR10, UR11 ;  /* 0x0000000b000a7c82 */ /* 0x000fe40008000000 */
[----:B------:R-:W-:Y:S02]  /*1240*/  @UP2 USHF.R.U32.HI UR7, URZ, UR9, UR10 ;  /* 0x00000009ff072299 */ /* 0x000fe4000801160a */
[----:B------:R-:W-:Y:S02]  /*1250*/  UIMAD UR10, UR6, UR19, URZ ;  /* 0x00000013060a72a4 */ /* 0x000fe4000f8e02ff */
[----:B------:R-:W-:-:S04]  /*1260*/  UIMAD UR7, UR7, UR19, URZ ;  /* 0x00000013070772a4 */ /* 0x000fc8000f8e02ff */
[----:B------:R-:W-:-:S03]  /*1270*/  UISETP.GE.AND UP0, UPT, UR4, UR7, UPT ;  /* 0x000000070400728c */ /* 0x000fc6000bf06270 */
[----:B------:R-:W-:Y:S01]  /*1280*/  UMOV UR7, UR13 ;  /* 0x0000000d00077c82 */ /* 0x000fe20008000000 */
[----:B------:R-:W-:Y:S02]  /*1290*/  UISETP.GE.OR UP0, UPT, UR5, UR10, UP0 ;  /* 0x0000000a0500728c */ /* 0x000fe40008706670 */
[----:B------:R-:W-:Y:S02]  /*12a0*/  UIMAD.WIDE.U32 UR10, UR5, UR8, URZ ;  /* 0x00000008050a72a5 */ /* 0x000fe4000f8e00ff */
[----:B------:R-:W-:Y:S02]  /*12b0*/  USHF.R.U32.HI UR7, URZ, UR9, UR7 ;  /* 0x00000009ff077299 */ /* 0x000fe40008011607 */
[----:B------:R-:W-:Y:S02]  /*12c0*/  UIADD3 UR10, UPT, UPT, -UR4, URZ, URZ ;  /* 0x000000ff040a7290 */ /* 0x000fe4000fffe1ff */
[----:B------:R-:W-:Y:S02]  /*12d0*/  USEL UR7, UR4, UR7, !UP2 ;  /* 0x0000000704077287 */ /* 0x000fe4000d000000 */
[----:B------:R-:W-:Y:S01]  /*12e0*/  UIMAD UR10, UR14, UR10, UR24 ;  /* 0x0000000a0e0a72a4 */ /* 0x000fe2000f8e0218 */
[----:B------:R-:W-:Y:S01]  /*12f0*/  @!UP0 UMOV UR8, UR11 ;  /* 0x0000000b00088c82 */ /* 0x000fe20008000000 */
[----:B------:R-:W-:-:S02]  /*1300*/  UIADD3 UR11, UPT, UPT, -UR5, URZ, URZ ;  /* 0x000000ff050b7290 */ /* 0x000fc4000fffe1ff */
[----:B------:R-:W-:Y:S02]  /*1310*/  @!UP0 USHF.R.U32.HI UR8, URZ, UR9, UR8 ;  /* 0x00000009ff088299 */ /* 0x000fe40008011608 */
[----:B------:R-:W-:Y:S02]  /*1320*/  UIADD3 UR9, UPT, UPT, -UR7, URZ, URZ ;  /* 0x000000ff07097290 */ /* 0x000fe4000fffe1ff */
[----:B------:R-:W-:Y:S02]  /*1330*/  @!UP0 USEL UR8, UR5, UR8, !UP2 ;  /* 0x0000000805088287 */ /* 0x000fe4000d000000 */
[----:B------:R-:W-:Y:S02]  /*1340*/  UIMAD UR9, UR19, UR9, UR4 ;  /* 0x00000009130972a4 */ /* 0x000fe4000f8e0204 */
[----:B------:R-:W-:Y:S02]  /*1350*/  @!UP0 UIADD3 UR7, UPT, UPT, UR7, -UR8, URZ ;  /* 0x8000000807078290 */ /* 0x000fe4000fffe0ff */
[----:B------:R-:W-:-:S02]  /*1360*/  @!UP0 UIMAD UR6, UR9, UR6, UR8 ;  /* 0x00000006090682a4 */ /* 0x000fc4000f8e0208 */
[----:B------:R-:W-:Y:S02]  /*1370*/  @!UP0 UIMAD UR4, UR7, UR19, UR5 ;  /* 0x00000013070482a4 */ /* 0x000fe4000f8e0205 */
[----:B------:R-:W-:Y:S02]  /*1380*/  UIMAD UR51, UR20, UR11, UR51 ;  /* 0x0000000b143372a4 */ /* 0x000fe4000f8e0233 */
[----:B------:R-:W-:Y:S01]  /*1390*/  UIMAD UR24, UR4, UR14, UR10 ;  /* 0x0000000e041872a4 */ /* 0x000fe2000f8e020a */
[----:B------:R-:W-:Y:S02]  /*13a0*/  @!UP0 UMOV UR5, UR6 ;  /* 0x0000000600058c82 */ /* 0x000fe40008000000 */
[----:B------:R-:W-:-:S12]  /*13b0*/  UIMAD UR51, UR5, UR20, UR51 ;  /* 0x00000014053372a4 */ /* 0x000fd8000f8e0233 */
.L_x_18:
[----:B------:R-:W-:-:S09]  /*13c0*/  UISETP.NE.AND UP0, UPT, UR22, 0x1, UPT ;  /* 0x000000011600788c */ /* 0x000fd2000bf05270 */
[----:B------:R-:W-:Y:S05]  /*13d0*/  BRA.U UP0, `(.L_x_19) ;  /* 0x0000000100447547 */ /* 0x000fea000b800000 */
[----:B------:R-:W2:Y:S01]  /*13e0*/  LDCU.128 UR8, c[0x0][0xc10] ;  /* 0x00018200ff0877ac */ /* 0x000ea20008000c00 */
[----:B------:R-:W3:Y:S01]  /*13f0*/  LDCU UR12, c[0x0][0xc0c] ;  /* 0x00018180ff0c77ac */ /* 0x000ee20008000800 */
[----:B------:R-:W4:Y:S01]  /*1400*/  LDCU UR13, c[0x0][0xc20] ;  /* 0x00018400ff0d77ac */ /* 0x000f220008000800 */
[----:B--2---:R-:W-:Y:S02]  /*1410*/  UIMAD.WIDE.U32 UR4, UR51, UR8, URZ ;  /* 0x00000008330472a5 */ /* 0x004fe4000f8e00ff */
[----:B------:R-:W-:Y:S02]  /*1420*/  UIMAD.WIDE.U32 UR6, UR24, UR11, URZ ;  /* 0x0000000b180672a5 */ /* 0x000fe4000f8e00ff */
[----:B---3--:R-:W-:-:S03]  /*1430*/  UISETP.NE.AND UP0, UPT, UR12, 0x1, UPT ;  /* 0x000000010c00788c */ /* 0x008fc6000bf05270 */
[----:B------:R-:W-:Y:S02]  /*1440*/  UMOV UR4, UR5 ;  /* 0x0000000500047c82 */ /* 0x000fe40008000000 */
[----:B------:R-:W-:-:S04]  /*1450*/  USHF.R.U32.HI UR4, URZ, UR9, UR4 ;  /* 0x00000009ff047299 */ /* 0x000fc80008011604 */
[----:B------:R-:W-:Y:S02]  /*1460*/  USEL UR5, UR51, UR4, !UP0 ;  /* 0x0000000433057287 */ /* 0x000fe4000c000000 */
[----:B------:R-:W-:Y:S01]  /*1470*/  UISETP.NE.AND UP0, UPT, UR10, 0x1, UPT ;  /* 0x000000010a00788c */ /* 0x000fe2000bf05270 */
[----:B------:R-:W-:Y:S02]  /*1480*/  UMOV UR4, UR7 ;  /* 0x0000000700047c82 */ /* 0x000fe40008000000 */
[----:B----4-:R-:W-:-:S04]  /*1490*/  USHF.R.U32.HI UR4, URZ, UR13, UR4 ;  /* 0x0000000dff047299 */ /* 0x010fc80008011604 */
[----:B------:R-:W-:-:S04]  /*14a0*/  USEL UR4, UR24, UR4, !UP0 ;  /* 0x0000000418047287 */ /* 0x000fc8000c000000 */
[----:B------:R-:W-:Y:S02]  /*14b0*/  UIADD3 UR6, UPT, UPT, UR5, -UR4, URZ ;  /* 0x8000000405067290 */ /* 0x000fe4000fffe0ff */
[----:B------:R-:W-:Y:S02]  /*14c0*/  UIADD3 UR4, UPT, UPT, -UR5, UR4, URZ ;  /* 0x0000000405047290 */ /* 0x000fe4000fffe1ff */
[----:B------:R-:W-:Y:S02]  /*14d0*/  UIMAD UR24, UR6, UR10, UR24 ;  /* 0x0000000a061872a4 */ /* 0x000fe4000f8e0218 */
[----:B------:R-:W-:-:S12]  /*14e0*/  UIMAD UR51, UR4, UR12, UR51 ;  /* 0x0000000c043372a4 */ /* 0x000fd8000f8e0233 */
.L_x_19:
[----:B------:R-:W-:Y:S01]  /*14f0*/  UISETP.NE.AND UP0, UPT, UR18, 0x2, UPT ;  /* 0x000000021200788c */ /* 0x000fe2000bf05270 */
[----:B------:R-:W-:Y:S09]  /*1500*/  BRA.U !UP6, `(.L_x_20) ;  /* 0x000000010e0c7547 */ /* 0x000ff2000b800000 */
[----:B------:R-:W-:Y:S01]  /*1510*/  UCGABAR_WAIT ;  /* 0x0000000000007dc7 */ /* 0x000fe20008000000 */
[----:B------:R-:W-:Y:S01]  /*1520*/  CCTL.IVALL ;  /* 0x00000000ff00798f */ /* 0x000fe20002000000 */
[----:B------:R-:W-:Y:S05]  /*1530*/  BRA `(.L_x_21) ;  /* 0x0000000000047947 */ /* 0x000fea0003800000 */
.L_x_20:
[----:B------:R-:W-:Y:S06]  /*1540*/  BAR.SYNC.DEFER_BLOCKING 0x0 ;  /* 0x0000000000007b1d */ /* 0x000fec0000010000 */
.L_x_21:
[----:B------:R-:W-:Y:S05]  /*1550*/  BRA.U UP0, `(.L_x_22) ;  /* 0x0000001900e07547 */ /* 0x000fea000b800000 */
[----:B------:R-:W2:Y:S01]  /*1560*/  LDCU UR5, c[0x0][0x388] ;  /* 0x00007100ff0577ac */ /* 0x000ea20008000800 */
[----:B------:R-:W3:Y:S01]  /*1570*/  S2UR UR9, SR_CgaCtaId ;  /* 0x00000000000979c3 */ /* 0x000ee20000008800 */
[----:B------:R-:W-:Y:S01]  /*1580*/  PLOP3.LUT P1, PT, PT, PT, UP3, 0x80, 0x8 ;  /* 0x000000000008781c */ /* 0x000fe20003f2f038 */
[----:B------:R-:W-:Y:S01]  /*1590*/  IMAD.MOV.U32 R3, RZ, RZ, 0x1 ;  /* 0x00000001ff037424 */ /* 0x000fe200078e00ff */
[----:B------:R-:W4:Y:S01]  /*15a0*/  LDCU UR8, c[0x0][0x38c] ;  /* 0x00007180ff0877ac */ /* 0x000f220008000800 */
[----:B------:R-:W-:Y:S01]  /*15b0*/  ISETP.EQ.OR P2, PT, R2, RZ, P3 ;  /* 0x000000ff0200720c */ /* 0x000fe20001f42670 */
[----:B------:R-:W-:Y:S01]  /*15c0*/  IMAD.MOV.U32 R2, RZ, RZ, RZ ;  /* 0x000000ffff027224 */ /* 0x000fe200078e00ff */
[----:B------:R-:W-:Y:S01]  /*15d0*/  PLOP3.LUT P1, PT, P1, PT, PT, 0x8, 0x80 ;  /* 0x000000000080781c */ /* 0x000fe20000f2e170 */
[----:B------:R-:W1:Y:S01]  /*15e0*/  LDCU.64 UR6, c[0x0][0x390] ;  /* 0x00007200ff0677ac */ /* 0x000e620008000a00 */
[----:B------:R-:W-:Y:S01]  /*15f0*/  UMOV UR36, 0x400 ;  /* 0x0000040000247882 */ /* 0x000fe20000000000 */
[----:B------:R-:W-:-:S02]  /*1600*/  UISETP.NE.AND UP1, UPT, UR18, URZ, UPT ;  /* 0x000000ff1200728c */ /* 0x000fc4000bf25270 */
[----:B------:R-:W-:Y:S01]  /*1610*/  USEL UR37, URZ, 0x1, UP4 ;  /* 0x00000001ff257887 */ /* 0x000fe2000a000000 */
[----:B------:R-:W1:Y:S01]  /*1620*/  LDCU UR54, c[0x0][0x370] ;  /* 0x00006e00ff3677ac */ /* 0x000e620008000800 */
[----:B--2---:R-:W-:Y:S01]  /*1630*/  UIADD3 UR5, UPT, UPT, UR5, 0x3f, URZ ;  /* 0x0000003f05057890 */ /* 0x004fe2000fffe0ff */
[----:B------:R-:W2:Y:S03]  /*1640*/  LDCU.64 UR44, c[0x0][0x348] ;  /* 0x00006900ff2c77ac */ /* 0x000ea60008000a00 */
[----:B------:R-:W-:Y:S02]  /*1650*/  USHF.R.S32.HI UR4, URZ, 0x1f, UR5 ;  /* 0x0000001fff047899 */ /* 0x000fe40008011405 */
[----:B---3--:R-:W-:Y:S02]  /*1660*/  USHF.L.U32 UR38, UR9, 0xd, URZ ;  /* 0x0000000d09267899 */ /* 0x008fe400080006ff */
[----:B------:R-:W-:-:S02]  /*1670*/  ULEA.HI UR4, UR4, UR5, URZ, 0x6 ;  /* 0x0000000504047291 */ /* 0x000fc4000f8f30ff */
[----:B------:R-:W-:Y:S02]  /*1680*/  USHF.L.U32 UR5, UR9, 0x6, URZ ;  /* 0x0000000609057899 */ /* 0x000fe400080006ff */
[----:B------:R-:W-:Y:S02]  /*1690*/  USHF.R.S32.HI UR4, URZ, 0x6, UR4 ;  /* 0x00000006ff047899 */ /* 0x000fe40008011404 */
[----:B------:R-:W-:Y:S02]  /*16a0*/  ULOP3.LUT UR57, UR5, 0x40, URZ, 0xc0, !UPT ;  /* 0x0000004005397892 */ /* 0x000fe4000f8ec0ff */
[----:B----4-:R-:W-:Y:S02]  /*16b0*/  UIMAD UR4, UR4, UR8, URZ ;  /* 0x00000008040472a4 */ /* 0x010fe4000f8e02ff */
[----:B------:R-:W-:Y:S02]  /*16c0*/  ULOP3.LUT UR38, UR38, 0x2000, URZ, 0xc0, !UPT ;  /* 0x0000200026267892 */ /* 0x000fe4000f8ec0ff */
[----:B-1----:R-:W-:-:S02]  /*16d0*/  UIMAD UR4, UR4, UR6, URZ ;  /* 0x00000006040472a4 */ /* 0x002fc4000f8e02ff */
[----:B------:R-:W-:Y:S02]  /*16e0*/  ULEA UR36, UR9, UR36, 0x18 ;  /* 0x0000002409247291 */ /* 0x000fe4000f8ec0ff */
[----:B------:R-:W-:Y:S01]  /*16f0*/  UIMAD UR55, UR4, UR7, URZ ;  /* 0x00000007043772a4 */ /* 0x000fe2000f8e02ff */
[----:B------:R-:W1:Y:S03]  /*1700*/  LDCU UR53, c[0x0][0x374] ;  /* 0x00006e80ff3577ac */ /* 0x000e660008000800 */
[----:B------:R-:W-:Y:S02]  /*1710*/  UISETP.NE.AND UP2, UPT, UR55, URZ, UPT ;  /* 0x000000ff3700728c */ /* 0x000fe4000bf45270 */
[----:B------:R-:W-:Y:S02]  /*1720*/  UISETP.LT.U32.AND UP0, UPT, UR55, 0x8, UPT ;  /* 0x000000083700788c */ /* 0x000fe4000bf01070 */
[----:B------:R-:W-:-:S02]  /*1730*/  USEL UR37, UR37, 0x2, UP1 ;  /* 0x0000000225257887 */ /* 0x000fc40008800000 */
[----:B------:R-:W-:Y:S02]  /*1740*/  USEL UR4, UR55, 0x8, UP0 ;  /* 0x0000000837047887 */ /* 0x000fe40008000000 */
[----:B------:R-:W-:Y:S02]  /*1750*/  UIADD3 UR38, UPT, UPT, UR36, 0x14400, UR38 ;  /* 0x0001440024267890 */ /* 0x000fe4000fffe026 */
[----:B------:R-:W-:Y:S02]  /*1760*/  UIADD3 UR5, UPT, UPT, UR4, -0x1, URZ ;  /* 0xffffffff04057890 */ /* 0x000fe4000fffe0ff */
[----:B------:R-:W-:Y:S02]  /*1770*/  @!UP2 UIADD3 UR5, UPT, UPT, UR4, URZ, URZ ;  /* 0x000000ff0405a290 */ /* 0x000fe4000fffe0ff */
[----:B------:R-:W-:Y:S02]  /*1780*/  UIADD3 UR52, UPT, UPT, UR55, -UR4, URZ ;  /* 0x8000000437347290 */ /* 0x000fe4000fffe0ff */
[----:B------:R-:W-:Y:S01]  /*1790*/  UIADD3 UR56, UPT, UPT, UR5, 0x1, URZ ;  /* 0x0000000105387890 */ /* 0x000fe2000fffe0ff */
[----:B------:R-:W-:Y:S01]  /*17a0*/  UMOV UR29, URZ ;  /* 0x000000ff001d7c82 */ /* 0x000fe20008000000 */
[----:B------:R-:W-:Y:S01]  /*17b0*/  UMOV UR34, URZ ;  /* 0x000000ff00227c82 */ /* 0x000fe20008000000 */
[----:B-12---:R-:W-:-:S09]  /*17c0*/  UMOV UR42, URZ ;  /* 0x000000ff002a7c82 */ /* 0x006fd20008000000 */
.L_x_40:
[----:B------:R-:W-:Y:S01]  /*17d0*/  ULEA UR4, UR29, UR36, 0x3 ;  /* 0x000000241d047291 */ /* 0x000fe2000f8e18ff */
[----:B------:R-:W-:Y:S01]  /*17e0*/  SHF.L.U32 R0, R3, 0x1f, RZ ;  /* 0x0000001f03007819 */ /* 0x000fe200000006ff */
[----:B------:R-:W-:Y:S02]  /*17f0*/  UISETP.NE.AND UP0, UPT, UR55, URZ, UPT ;  /* 0x000000ff3700728c */ /* 0x000fe4000bf05270 */
[----:B------:R-:W-:Y:S02]  /*1800*/  USHF.L.U32 UR43, UR51, 0x6, URZ ;  /* 0x00000006332b7899 */ /* 0x000fe400080006ff */
[----:B------:R-:W-:Y:S01]  /*1810*/  ULEA UR19, UR24, UR57, 0x7 ;  /* 0x0000003918137291 */ /* 0x000fe2000f8e38ff */
[----:B------:R-:W-:Y:S02]  /*1820*/  UMOV UR26, URZ ;  /* 0x000000ff001a7c82 */ /* 0x000fe40008000000 */
[----:B------:R1:W2:Y:S01]  /*1830*/  SYNCS.PHASECHK.TRANS64.TRYWAIT P0, [UR4+0x40], R0 ;  /* 0x00004000ff0075a7 */ /* 0x0002a20008001104 */
[----:B------:R-:W-:Y:S01]  /*1840*/  UMOV UR22, URZ ;  /* 0x000000ff00167c82 */ /* 0x000fe20008000000 */
[----:B------:R-:W-:Y:S01]  /*1850*/  UMOV UR21, URZ ;  /* 0x000000ff00157c82 */ /* 0x000fe20008000000 */
[----:B------:R-:W-:Y:S01]  /*1860*/  UMOV UR20, URZ ;  /* 0x000000ff00147c82 */ /* 0x000fe20008000000 */
[----:B------:R-:W-:Y:S05]  /*1870*/  BRA.U !UP0, `(.L_x_23) ;  /* 0x0000000508a07547 */ /* 0x000fea000b800000 */
[----:B------:R-:W3:Y:S01]  /*1880*/  LDCU.128 UR12, c[0x0][0x480] ;  /* 0x00009000ff0c77ac */ /* 0x000ee20008000c00 */
[----:B------:R-:W4:Y:S01]  /*1890*/  LDCU.128 UR8, c[0x0][0x490] ;  /* 0x00009200ff0877ac */ /* 0x000f220008000c00 */
[----:B------:R-:W1:Y:S01]  /*18a0*/  LDCU.64 UR20, c[0x0][0x4c0] ;  /* 0x00009800ff1477ac */ /* 0x000e620008000a00 */
[----:B------:R-:W1:Y:S01]  /*18b0*/  LDCU.64 UR16, c[0x0][0x4f0] ;  /* 0x00009e00ff1077ac */ /* 0x000e620008000a00 */
[----:B------:R-:W1:Y:S01]  /*18c0*/  LDCU UR18, c[0x0][0x4c8] ;  /* 0x00009900ff1277ac */ /* 0x000e620008000800 */
[----:B---3--:R-:W-:Y:S02]  /*18d0*/  UIMAD.WIDE.U32 UR4, UR43, UR13, URZ ;  /* 0x0000000d2b0472a5 */ /* 0x008fe4000f8e00ff */
[----:B------:R-:W-:Y:S02]  /*18e0*/  UISETP.NE.AND UP0, UPT, UR12, 0x1, UPT ;  /* 0x000000010c00788c */ /* 0x000fe4000bf05270 */
[----:B------:R-:W-:Y:S01]  /*18f0*/  USHF.R.U32.HI UR5, URZ, UR14, UR5 ;  /* 0x0000000eff057299 */ /* 0x000fe20008011605 */
[----:B------:R-:W3:Y:S03]  /*1900*/  LDCU UR51, c[0x0][0x38c] ;  /* 0x00007180ff3377ac */ /* 0x000ee60008000800 */
[----:B------:R-:W-:-:S02]  /*1910*/  USEL UR5, UR43, UR5, !UP0 ;  /* 0x000000052b057287 */ /* 0x000fc4000c000000 */
[----:B------:R-:W-:Y:S02]  /*1920*/  UISETP.NE.AND UP0, UPT, UR15, 0x1, UPT ;  /* 0x000000010f00788c */ /* 0x000fe4000bf05270 */
[----:B----4-:R-:W-:Y:S01]  /*1930*/  UIMAD.WIDE.U32 UR6, UR5, UR8, URZ ;  /* 0x00000008050672a5 */ /* 0x010fe2000f8e00ff */
[----:B------:R-:W4:Y:S01]  /*1940*/  LDCU UR8, c[0x0][0x4a0] ;  /* 0x00009400ff0877ac */ /* 0x000f220008000800 */
[----:B------:R-:W1:Y:S05]  /*1950*/  LDCU UR23, c[0x0][0x4cc] ;  /* 0x00009980ff1777ac */ /* 0x000e6a0008000800 */
[----:B------:R-:W-:Y:S01]  /*1960*/  UMOV UR4, UR7 ;  /* 0x0000000700047c82 */ /* 0x000fe20008000000 */
[----:B------:R-:W1:Y:S01]  /*1970*/  LDCU.64 UR40, c[0x0][0x390] ;  /* 0x00007200ff2877ac */ /* 0x000e620008000a00 */
[----:B------:R-:W-:Y:S01]  /*1980*/  USHF.R.U32.HI UR4, URZ, UR9, UR4 ;  /* 0x00000009ff047299 */ /* 0x000fe20008011604 */
[----:B------:R-:W1:Y:S03]  /*1990*/  LDCU UR9, c[0x0][0x4ec] ;  /* 0x00009d80ff0977ac */ /* 0x000e660008000800 */
[----:B------:R-:W-:-:S02]  /*19a0*/  USEL UR4, UR5, UR4, !UP0 ;  /* 0x0000000405047287 */ /* 0x000fc4000c000000 */
[----:B------:R-:W-:Y:S02]  /*19b0*/  UISETP.NE.AND UP0, UPT, UR10, 0x1, UPT ;  /* 0x000000010a00788c */ /* 0x000fe4000bf05270 */
[----:B------:R-:W-:Y:S01]  /*19c0*/  UIMAD.WIDE.U32 UR6, UR4, UR11, URZ ;  /* 0x0000000b040672a5 */ /* 0x000fe2000f8e00ff */
[----:B------:R-:W1:Y:S01]  /*19d0*/  LDCU.64 UR24, c[0x0][0x4d0] ;  /* 0x00009a00ff1877ac */ /* 0x000e620008000a00 */
[----:B------:R-:W-:-:S05]  /*19e0*/  UIADD3 UR42, UPT, UPT, UR56, UR34, URZ ;  /* 0x00000022382a7290 */ /* 0x000fca000fffe0ff */
[----:B------:R-:W-:Y:S01]  /*19f0*/  UMOV UR6, UR7 ;  /* 0x0000000700067c82 */ /* 0x000fe20008000000 */
[----:B------:R-:W-:Y:S02]  /*1a00*/  UIADD3 UR7, UPT, UPT, -UR4, URZ, URZ ;  /* 0x000000ff04077290 */ /* 0x000fe4000fffe1ff */
[----:B----4-:R-:W-:Y:S02]  /*1a10*/  USHF.R.U32.HI UR6, URZ, UR8, UR6 ;  /* 0x00000008ff067299 */ /* 0x010fe40008011606 */
[----:B------:R-:W-:Y:S02]  /*1a20*/  UIADD3 UR8, UPT, UPT, -UR5, URZ, URZ ;  /* 0x000000ff05087290 */ /* 0x000fe4000fffe1ff */
[----:B------:R-:W-:Y:S02]  /*1a30*/  USEL UR14, UR4, UR6, !UP0 ;  /* 0x00000006040e7287 */ /* 0x000fe4000c000000 */
[----:B------:R-:W-:Y:S02]  /*1a40*/  UIMAD UR7, UR15, UR7, UR5 ;  /* 0x000000070f0772a4 */ /* 0x000fe4000f8e0205 */
[----:B------:R-:W-:-:S02]  /*1a50*/  UIADD3 UR6, UPT, UPT, -UR14, URZ, URZ ;  /* 0x000000ff0e067290 */ /* 0x000fc4000fffe1ff */
[----:B------:R-:W-:Y:S02]  /*1a60*/  UIMAD UR8, UR12, UR8, UR43 ;  /* 0x000000080c0872a4 */ /* 0x000fe4000f8e022b */
[----:B------:R-:W-:Y:S02]  /*1a70*/  UIMAD UR13, UR10, UR6, UR4 ;  /* 0x000000060a0d72a4 */ /* 0x000fe4000f8e0204 */
[----:B-1----:R-:W-:Y:S02]  /*1a80*/  UIMAD UR11, UR8, UR20, UR9 ;  /* 0x00000014080b72a4 */ /* 0x002fe4000f8e0209 */
[----:B------:R-:W-:Y:S01]  /*1a90*/  UIMAD UR12, UR7, UR21, UR16 ;  /* 0x00000015070c72a4 */ /* 0x000fe2000f8e0210 */
[----:B------:R-:W1:Y:S02]  /*1aa0*/  LDCU.64 UR4, c[0x0][0x4f8] ;  /* 0x00009f00ff0477ac */ /* 0x000e640008000a00 */
[----:B------:R-:W4:Y:S01]  /*1ab0*/  LDCU UR6, c[0x0][0x500] ;  /* 0x0000a000ff0677ac */ /* 0x000f220008000800 */
[----:B------:R-:W-:Y:S01]  /*1ac0*/  UIMAD UR13, UR13, UR18, UR17 ;  /* 0x000000120d0d72a4 */ /* 0x000fe2000f8e0211 */
[----:B------:R-:W-:Y:S01]  /*1ad0*/  UMOV UR26, URZ ;  /* 0x000000ff001a7c82 */ /* 0x000fe20008000000 */
[----:B------:R-:W-:Y:S01]  /*1ae0*/  UMOV UR7, UR29 ;  /* 0x0000001d00077c82 */ /* 0x000fe20008000000 */
[----:B------:R-:W-:Y:S01]  /*1af0*/  UMOV UR20, URZ ;  /* 0x000000ff00147c82 */ /* 0x000fe20008000000 */
[----:B------:R-:W-:Y:S01]  /*1b00*/  UMOV UR21, URZ ;  /* 0x000000ff00157c82 */ /* 0x000fe20008000000 */
[----:B---3--:R-:W-:-:S07]  /*1b10*/  UMOV UR22, URZ ;  /* 0x000000ff00167c82 */ /* 0x008fce0008000000 */
.L_x_29:
[----:B------:R-:W-:Y:S01]  /*1b20*/  @!P3 MOV R4, 0x6000 ;  /* 0x000060000004b802 */ /* 0x000fe20000000f00 */
[----:B------:R-:W-:Y:S01]  /*1b30*/  ULEA UR9, UR7, UR36, 0x3 ;  /* 0x0000002407097291 */ /* 0x000fe2000f8e18ff */
[----:B--2---:R-:W-:Y:S11]  /*1b40*/  @P0 BRA `(.L_x_24) ;  /* 0x00000000000c0947 */ /* 0x004ff60003800000 */
[----:B------:R-:W-:Y:S04]  /*1b50*/  SHF.L.U32 R5, R3, 0x1f, RZ ;  /* 0x0000001f03057819 */ /* 0x000fe800000006ff */
[----:B------:R-:W2:Y:S02]  /*1b60*/  SYNCS.PHASECHK.TRANS64.TRYWAIT P0, [UR9+0x40], R5 ;  /* 0x00004005ff0075a7 */ /* 0x000ea40008001109 */
[----:B--2---:R-:W-:Y:S05]  /*1b70*/  @!P0 BRA `(.L_x_25) ;  /* 0x0000007000b88947 */ /* 0x004fea0003800000 */
.L_x_24:
[----:B------:R3:W-:Y:S01]  /*1b80*/  @!P3 SYNCS.ARRIVE.TRANS64 RZ, [UR9], R4 ;  /* 0x00000004ffffb9a7 */ /* 0x0007e20008000009 */
[----:B------:R-:W-:Y:S04]  /*1b90*/  ULOP3.LUT UR8, UR37, 0x2, URZ, 0xfc, !UPT ;  /* 0x0000000225087892 */ /* 0x000fe8000f8efcff */
[----:B------:R-:W-:Y:S09]  /*1ba0*/  UISETP.NE.AND UP0, UPT, UR8, 0x2, UPT ;  /* 0x000000020800788c */ /* 0x000ff2000bf05270 */
[----:B------:R-:W-:Y:S05]  /*1bb0*/  BRA.U UP0, `(.L_x_26) ;  /* 0x0000000100047547 */ /* 0x000fea000b800000 */
[----:B-1--4-:R-:W-:Y:S05]  /*1bc0*/  BPT.TRAP 0x1 ;  /* 0x000000040000795c */ /* 0x012fea0000300000 */
.L_x_26:
[----:B------:R-:W-:Y:S04]  /*1bd0*/  BSSY.RECONVERGENT B0, `(.L_x_27) ;  /* 0x0000003000007945 */ /* 0x000fe80003800200 */
[----:B------:R-:W-:Y:S05]  /*1be0*/  @P2 BRA `(.L_x_28) ;  /* 0x0000000000042947 */ /* 0x000fea0003800000 */
[----:B-1--4-:R-:W-:Y:S05]  /*1bf0*/  BPT.TRAP 0x1 ;  /* 0x000000040000795c */ /* 0x012fea0000300000 */
.L_x_28:
[----:B-1--4-:R-:W-:Y:S05]  /*1c00*/  BSYNC.RECONVERGENT B0 ;  /* 0x0000000000007941 */ /* 0x012fea0003800200 */
.L_x_27:
[----:B------:R-:W-:Y:S02]  /*1c10*/  UIADD3 UR8, UPT, UPT, UR7, 0x1, URZ ;  /* 0x0000000107087890 */ /* 0x000fe4000fffe0ff */
[----:B------:R-:W-:Y:S02]  /*1c20*/  UIMAD UR15, UR20, UR23, UR4 ;  /* 0x00000017140f72a4 */ /* 0x000fe4000f8e0204 */
[----:B------:R-:W-:Y:S02]  /*1c30*/  UISETP.NE.AND UP0, UPT, UR8, 0x8, UPT ;  /* 0x000000080800788c */ /* 0x000fe4000bf05270 */
[----:B------:R-:W-:Y:S02]  /*1c40*/  ULEA UR17, UR7, UR36, 0xd ;  /* 0x0000002407117291 */ /* 0x000fe4000f8e68ff */
[----:B------:R-:W-:Y:S02]  /*1c50*/  USEL UR10, URZ, 0x1, UP0 ;  /* 0x00000001ff0a7887 */ /* 0x000fe40008000000 */
[----:B------:R-:W-:Y:S02]  /*1c60*/  USEL UR29, UR8, URZ, UP0 ;  /* 0x000000ff081d7287 */ /* 0x000fe40008000000 */
[----:B------:R-:W-:Y:S02]  /*1c70*/  ULEA UR16, UR7, UR38, 0xe ;  /* 0x0000002607107291 */ /* 0x000fe4000f8e70ff */
[----:B------:R-:W-:Y:S01]  /*1c80*/  ULEA UR8, UR29, UR36, 0x3 ;  /* 0x000000241d087291 */ /* 0x000fe2000f8e18ff */
[----:B------:R-:W-:Y:S01]  /*1c90*/  LOP3.LUT R3, R3, UR10, RZ, 0x3c, !PT ;  /* 0x0000000a03037c12 */ /* 0x000fe2000f8e3cff */
[----:B------:R-:W-:Y:S02]  /*1ca0*/  UIADD3 UR32, UP3, UPT, UR44, 0x80, URZ ;  /* 0x000000802c207890 */ /* 0x000fe4000ff7e0ff */
[----:B------:R-:W-:Y:S01]  /*1cb0*/  USHF.L.U32 UR10, UR26, 0x6, URZ ;  /* 0x000000061a0a7899 */ /* 0x000fe200080006ff */
[----:B--2---:R-:W-:Y:S01]  /*1cc0*/  SHF.L.U32 R0, R3, 0x1f, RZ ;  /* 0x0000001f03007819 */ /* 0x004fe200000006ff */
[----:B------:R-:W-:Y:S02]  /*1cd0*/  UIADD3.X UR33, UPT, UPT, URZ, UR45, URZ, UP3, !UPT ;  /* 0x0000002dff217290 */ /* 0x000fe40009ffe4ff */
[----:B------:R-:W-:Y:S01]  /*1ce0*/  UIADD3 UR30, UP0, UPT, UR44, 0x200, URZ ;  /* 0x000002002c1e7890 */ /* 0x000fe2000ff1e0ff */
[----:B------:R1:W2:Y:S01]  /*1cf0*/  SYNCS.PHASECHK.TRANS64.TRYWAIT P0, [UR8+0x40], R0 ;  /* 0x00004000ff0075a7 */ /* 0x0002a20008001108 */
[----:B------:R-:W-:Y:S02]  /*1d00*/  UIMAD UR8, UR21, UR24, UR5 ;  /* 0x00000018150872a4 */ /* 0x000fe4000f8e0205 */
[----:B------:R-:W-:Y:S02]  /*1d10*/  UIMAD UR7, UR22, UR25, UR6 ;  /* 0x00000019160772a4 */ /* 0x000fe4000f8e0206 */
[----:B------:R-:W-:Y:S02]  /*1d20*/  ULEA UR15, UR8, UR15, 0x5 ;  /* 0x0000000f080f7291 */ /* 0x000fe4000f8e28ff */
[----:B------:R-:W-:Y:S02]  /*1d30*/  UIADD3 UR8, UPT, UPT, UR17, 0x4400, URZ ;  /* 0x0000440011087890 */ /* 0x000fe4000fffe0ff */
[----:B------:R-:W-:Y:S02]  /*1d40*/  ULEA UR7, UR7, UR15, 0xa ;  /* 0x0000000f07077291 */ /* 0x000fe4000f8e50ff */
[----:B------:R-:W-:Y:S02]  /*1d50*/  UIADD3.X UR31, UPT, UPT, URZ, UR45, URZ, UP0, !UPT ;  /* 0x0000002dff1f7290 */ /* 0x000fe400087fe4ff */
[----:B------:R-:W-:Y:S02]  /*1d60*/  UPRMT UR7, UR7, 0x5410, URZ ;  /* 0x0000541007077896 */ /* 0x000fe400080000ff */
[----:B------:R-:W-:Y:S02]  /*1d70*/  UIADD3 UR35, UPT, UPT, UR20, 0x1, URZ ;  /* 0x0000000114237890 */ /* 0x000fe4000fffe0ff */
[----:B------:R-:W-:Y:S02]  /*1d80*/  UIADD3 UR28, UPT, UPT, UR21, 0x1, URZ ;  /* 0x00000001151c7890 */ /* 0x000fe4000fffe0ff */
[----:B------:R-:W-:Y:S02]  /*1d90*/  UISETP.NE.AND UP2, UPT, UR35, UR51, UPT ;  /* 0x000000332300728c */ /* 0x000fe4000bf45270 */
[----:B------:R-:W-:Y:S01]  /*1da0*/  UIADD3 UR27, UPT, UPT, UR22, 0x1, URZ ;  /* 0x00000001161b7890 */ /* 0x000fe2000fffe0ff */
[----:B------:R4:W-:Y:S01]  /*1db0*/  UTMALDG.5D.IM2COL [UR8], [UR32], UR7 ;  /* 0x00000008200073b4 */ /* 0x0009e20008060007 */
[----:B------:R-:W-:Y:S01]  /*1dc0*/  UIADD3 UR34, UPT, UPT, UR34, 0x1, URZ ;  /* 0x0000000122227890 */ /* 0x000fe2000fffe0ff */
[----:B------:R-:W-:Y:S01]  /*1dd0*/  UMOV UR48, 0x30000 ;  /* 0x0003000000307882 */ /* 0x000fe20000000000 */
[----:B------:R-:W-:Y:S01]  /*1de0*/  UMOV UR46, 0x0 ;  /* 0x00000000002e7882 */ /* 0x000fe20000000000 */
[----:B------:R-:W-:Y:S01]  /*1df0*/  UMOV UR47, 0x10000000 ;  /* 0x10000000002f7882 */ /* 0x000fe20000000000 */
[----:B------:R-:W-:Y:S01]  /*1e00*/  UMOV UR17, UR9 ;  /* 0x0000000900117c82 */ /* 0x000fe20008000000 */
[----:B------:R-:W-:Y:S02]  /*1e10*/  UMOV UR18, UR10 ;  /* 0x0000000a00127c82 */ /* 0x000fe40008000000 */
[----:B------:R-:W-:Y:S01]  /*1e20*/  @UP2 UIADD3 UR28, UPT, UPT, UR21, URZ, URZ ;  /* 0x000000ff151c2290 */ /* 0x000fe2000fffe0ff */
[----:B------:R3:W-:Y:S03]  /*1e30*/  UTMALDG.5D.MULTICAST [UR16], [UR30], UR48, desc[UR46] ;  /* 0x00002e101e0073b4 */ /* 0x0007e60008021830 */
[----:B------:R-:W-:Y:S11]  /*1e40*/  UISETP.NE.AND UP1, UPT, UR28, UR40, UPT ;  /* 0x000000281c00728c */ /* 0x000ff6000bf25270 */
[----:B------:R-:W-:Y:S04]  /*1e50*/  @UP1 UIADD3 UR27, UPT, UPT, UR22, URZ, URZ ;  /* 0x000000ff161b1290 */ /* 0x000fe8000fffe0ff */
[----:B------:R-:W-:Y:S02]  /*1e60*/  UISETP.NE.AND UP0, UPT, UR27, UR41, UPT ;  /* 0x000000291b00728c */ /* 0x000fe4000bf05270 */
[----:B----4-:R-:W-:Y:S09]  /*1e70*/  UIADD3 UR8, UPT, UPT, UR26, 0x1, URZ ;  /* 0x000000011a087890 */ /* 0x010ff2000fffe0ff */
[----:B------:R-:W-:Y:S01]  /*1e80*/  @UP0 UIADD3 UR8, UPT, UPT, UR26, URZ, URZ ;  /* 0x000000ff1a080290 */ /* 0x000fe2000fffe0ff */
[----:B------:R-:W-:Y:S06]  /*1e90*/  UMOV UR7, UR29 ;  /* 0x0000001d00077c82 */ /* 0x000fec0008000000 */
[----:B------:R-:W-:Y:S01]  /*1ea0*/  UMOV UR26, UR8 ;  /* 0x00000008001a7c82 */ /* 0x000fe20008000000 */
[----:B---3--:R-:W-:Y:S02]  /*1eb0*/  USEL UR22, UR27, URZ, UP0 ;  /* 0x000000ff1b167287 */ /* 0x008fe40008000000 */
[----:B------:R-:W-:Y:S02]  /*1ec0*/  UISETP.NE.AND UP0, UPT, UR34, UR42, UPT ;  /* 0x0000002a2200728c */ /* 0x000fe4000bf05270 */
[----:B------:R-:W-:Y:S02]  /*1ed0*/  USEL UR20, UR35, URZ, UP2 ;  /* 0x000000ff23147287 */ /* 0x000fe40009000000 */
[----:B------:R-:W-:Y:S05]  /*1ee0*/  USEL UR21, UR28, URZ, UP1 ;  /* 0x000000ff1c157287 */ /* 0x000fea0008800000 */
[----:B-1----:R-:W-:Y:S07]  /*1ef0*/  BRA.U UP0, `(.L_x_29) ;  /* 0xfffffffd00087547 */ /* 0x002fee000b83ffff */
.L_x_23:
[----:B------:R-:W-:Y:S01]  /*1f00*/  ULEA UR4, UR29, UR36, 0x3 ;  /* 0x000000241d047291 */ /* 0x000fe2000f8e18ff */
[----:B-1----:R-:W-:Y:S01]  /*1f10*/  SHF.L.U32 R0, R3, 0x1f, RZ ;  /* 0x0000001f03007819 */ /* 0x002fe200000006ff */
[----:B------:R-:W-:Y:S01]  /*1f20*/  @!P1 SYNCS.ARRIVE.TRANS64.A1T0 RZ, [UR36+0xc8], RZ ;  /* 0x0000c8ffffff99a7 */ /* 0x000fe20008100024 */
[----:B------:R-:W-:-:S06]  /*1f30*/  UISETP.GE.AND UP0, UPT, UR52, 0x1, UPT ;  /* 0x000000013400788c */ /* 0x000fcc000bf06270 */
[----:B--2---:R1:W2:Y:S03]  /*1f40*/  SYNCS.PHASECHK.TRANS64.TRYWAIT P0, [UR4+0x40], R0 ;  /* 0x00004000ff0075a7 */ /* 0x0042a60008001104 */
[----:B------:R-:W-:Y:S05]  /*1f50*/  BRA.U !UP0, `(.L_x_30) ;  /* 0x0000000508987547 */ /* 0x000fea000b800000 */
[----:B------:R-:W3:Y:S01]  /*1f60*/  LDCU.128 UR8, c[0x0][0x480] ;  /* 0x00009000ff0877ac */ /* 0x000ee20008000c00 */
[----:B------:R-:W4:Y:S01]  /*1f70*/  LDCU.128 UR32, c[0x0][0x490] ;  /* 0x00009200ff2077ac */ /* 0x000f220008000c00 */
[----:B------:R-:W1:Y:S01]  /*1f80*/  LDCU.64 UR30, c[0x0][0x4c0] ;  /* 0x00009800ff1e77ac */ /* 0x000e620008000a00 */
[----:B------:R-:W1:Y:S01]  /*1f90*/  LDCU UR13, c[0x0][0x4c8] ;  /* 0x00009900ff0d77ac */ /* 0x000e620008000800 */
[----:B------:R-:W1:Y:S01]  /*1fa0*/  LDCU.64 UR16, c[0x0][0x4f0] ;  /* 0x00009e00ff1077ac */ /* 0x000e620008000a00 */
[----:B---3--:R-:W-:Y:S02]  /*1fb0*/  UIMAD.WIDE.U32 UR4, UR43, UR9, URZ ;  /* 0x000000092b0472a5 */ /* 0x008fe4000f8e00ff */
[----:B------:R-:W-:Y:S02]  /*1fc0*/  UISETP.NE.AND UP0, UPT, UR8, 0x1, UPT ;  /* 0x000000010800788c */ /* 0x000fe4000bf05270 */
[----:B------:R-:W-:Y:S01]  /*1fd0*/  USHF.R.U32.HI UR5, URZ, UR10, UR5 ;  /* 0x0000000aff057299 */ /* 0x000fe20008011605 */
[----:B------:R-:W3:Y:S03]  /*1fe0*/  LDCU UR9, c[0x0][0x4a0] ;  /* 0x00009400ff0977ac */ /* 0x000ee60008000800 */
[----:B------:R-:W-:-:S02]  /*1ff0*/  USEL UR5, UR43, UR5, !UP0 ;  /* 0x000000052b057287 */ /* 0x000fc4000c000000 */
[----:B------:R-:W-:Y:S02]  /*2000*/  UISETP.NE.AND UP0, UPT, UR11, 0x1, UPT ;  /* 0x000000010b00788c */ /* 0x000fe4000bf05270 */
[----:B----4-:R-:W-:Y:S01]  /*2010*/  UIMAD.WIDE.U32 UR6, UR5, UR32, URZ ;  /* 0x00000020050672a5 */ /* 0x010fe2000f8e00ff */
[----:B------:R-:W1:Y:S01]  /*2020*/  LDCU UR10, c[0x0][0x4ec] ;  /* 0x00009d80ff0a77ac */ /* 0x000e620008000800 */
[----:B------:R-:W4:Y:S05]  /*2030*/  LDCU UR48, c[0x0][0x38c] ;  /* 0x00007180ff3077ac */ /* 0x000f2a0008000800 */
[----:B------:R-:W-:Y:S01]  /*2040*/  UMOV UR4, UR7 ;  /* 0x0000000700047c82 */ /* 0x000fe20008000000 */
[----:B------:R-:W1:Y:S01]  /*2050*/  LDCU UR23, c[0x0][0x4cc] ;  /* 0x00009980ff1777ac */ /* 0x000e620008000800 */
[----:B------:R-:W-:Y:S01]  /*2060*/  USHF.R.U32.HI UR4, URZ, UR33, UR4 ;  /* 0x00000021ff047299 */ /* 0x000fe20008011604 */
[----:B------:R-:W1:Y:S03]  /*2070*/  LDCU.64 UR40, c[0x0][0x390] ;  /* 0x00007200ff2877ac */ /* 0x000e660008000a00 */
[----:B------:R-:W-:-:S02]  /*2080*/  USEL UR4, UR5, UR4, !UP0 ;  /* 0x0000000405047287 */ /* 0x000fc4000c000000 */
[----:B------:R-:W-:Y:S02]  /*2090*/  UISETP.NE.AND UP0, UPT, UR34, 0x1, UPT ;  /* 0x000000012200788c */ /* 0x000fe4000bf05270 */
[----:B------:R-:W-:Y:S01]  /*20a0*/  UIMAD.WIDE.U32 UR6, UR4, UR35, URZ ;  /* 0x00000023040672a5 */ /* 0x000fe2000f8e00ff */
[----:B------:R-:W1:Y:S01]  /*20b0*/  LDCU.64 UR24, c[0x0][0x4d0] ;  /* 0x00009a00ff1877ac */ /* 0x000e620008000a00 */
[----:B------:R-:W-:-:S05]  /*20c0*/  UIADD3 UR42, UPT, UPT, UR52, UR42, URZ ;  /* 0x0000002a342a7290 */ /* 0x000fca000fffe0ff */
[----:B------:R-:W-:Y:S01]  /*20d0*/  UMOV UR6, UR7 ;  /* 0x0000000700067c82 */ /* 0x000fe20008000000 */
[----:B------:R-:W-:Y:S02]  /*20e0*/  UIADD3 UR7, UPT, UPT, -UR5, URZ, URZ ;  /* 0x000000ff05077290 */ /* 0x000fe4000fffe1ff */
[----:B---3--:R-:W-:Y:S02]  /*20f0*/  USHF.R.U32.HI UR6, URZ, UR9, UR6 ;  /* 0x00000009ff067299 */ /* 0x008fe40008011606 */
[----:B------:R-:W-:Y:S02]  /*2100*/  UIMAD UR7, UR8, UR7, UR43 ;  /* 0x00000007080772a4 */ /* 0x000fe4000f8e022b */
[----:B------:R-:W-:Y:S02]  /*2110*/  USEL UR14, UR4, UR6, !UP0 ;  /* 0x00000006040e7287 */ /* 0x000fe4000c000000 */
[----:B------:R-:W-:Y:S02]  /*2120*/  UIADD3 UR6, UPT, UPT, -UR4, URZ, URZ ;  /* 0x000000ff04067290 */ /* 0x000fe4000fffe1ff */
[----:B------:R-:W-:-:S02]  /*2130*/  UIADD3 UR9, UPT, UPT, -UR14, URZ, URZ ;  /* 0x000000ff0e097290 */ /* 0x000fc4000fffe1ff */
[----:B------:R-:W-:Y:S02]  /*2140*/  UIMAD UR12, UR11, UR6, UR5 ;  /* 0x000000060b0c72a4 */ /* 0x000fe4000f8e0205 */
[----:B------:R-:W-:Y:S02]  /*2150*/  UIMAD UR9, UR34, UR9, UR4 ;  /* 0x00000009220972a4 */ /* 0x000fe4000f8e0204 */
[----:B-1----:R-:W-:Y:S01]  /*2160*/  UIMAD UR11, UR7, UR30, UR10 ;  /* 0x0000001e070b72a4 */ /* 0x002fe2000f8e020a */
[----:B------:R-:W1:Y:S02]  /*2170*/  LDCU.64 UR4, c[0x0][0x4f8] ;  /* 0x00009f00ff0477ac */ /* 0x000e640008000a00 */
[----:B------:R-:W3:Y:S01]  /*2180*/  LDCU UR6, c[0x0][0x500] ;  /* 0x0000a000ff0677ac */ /* 0x000ee20008000800 */
[----:B------:R-:W-:Y:S02]  /*2190*/  UIMAD UR12, UR12, UR31, UR16 ;  /* 0x0000001f0c0c72a4 */ /* 0x000fe4000f8e0210 */
[----:B------:R-:W-:Y:S01]  /*21a0*/  UIMAD UR13, UR9, UR13, UR17 ;  /* 0x0000000d090d72a4 */ /* 0x000fe2000f8e0211 */
[----:B------:R-:W-:Y:S01]  /*21b0*/  UMOV UR35, UR52 ;  /* 0x0000003400237c82 */ /* 0x000fe20008000000 */
[----:B----4-:R-:W-:-:S10]  /*21c0*/  UMOV UR7, UR29 ;  /* 0x0000001d00077c82 */ /* 0x010fd40008000000 */
.L_x_36:
[----:B------:R-:W-:Y:S01]  /*21d0*/  @!P3 MOV R4, 0x6000 ;  /* 0x000060000004b802 */ /* 0x000fe20000000f00 */
[----:B------:R-:W-:Y:S01]  /*21e0*/  ULEA UR9, UR7, UR36, 0x3 ;  /* 0x0000002407097291 */ /* 0x000fe2000f8e18ff */
[----:B--2---:R-:W-:Y:S11]  /*21f0*/  @P0 BRA `(.L_x_31) ;  /* 0x00000000000c0947 */ /* 0x004ff60003800000 */
[----:B------:R-:W-:Y:S04]  /*2200*/  SHF.L.U32 R5, R3, 0x1f, RZ ;  /* 0x0000001f03057819 */ /* 0x000fe800000006ff */
[----:B------:R-:W2:Y:S02]  /*2210*/  SYNCS.PHASECHK.TRANS64.TRYWAIT P0, [UR9+0x40], R5 ;  /* 0x00004005ff0075a7 */ /* 0x000ea40008001109 */
[----:B--2---:R-:W-:Y:S05]  /*2220*/  @!P0 BRA `(.L_x_32) ;  /* 0x0000006c00248947 */ /* 0x004fea0003800000 */
.L_x_31:
[----:B------:R4:W-:Y:S01]  /*2230*/  @!P3 SYNCS.ARRIVE.TRANS64 RZ, [UR9], R4 ;  /* 0x00000004ffffb9a7 */ /* 0x0009e20008000009 */
[----:B------:R-:W-:Y:S04]  /*2240*/  ULOP3.LUT UR8, UR37, 0x2, URZ, 0xfc, !UPT ;  /* 0x0000000225087892 */ /* 0x000fe8000f8efcff */
[----:B------:R-:W-:Y:S09]  /*2250*/  UISETP.NE.AND UP0, UPT, UR8, 0x2, UPT ;  /* 0x000000020800788c */ /* 0x000ff2000bf05270 */
[----:B------:R-:W-:Y:S05]  /*2260*/  BRA.U UP0, `(.L_x_33) ;  /* 0x0000000100047547 */ /* 0x000fea000b800000 */
[----:B-1-3--:R-:W-:Y:S05]  /*2270*/  BPT.TRAP 0x1 ;  /* 0x000000040000795c */ /* 0x00afea0000300000 */
.L_x_33:
[----:B------:R-:W-:Y:S04]  /*2280*/  BSSY.RECONVERGENT B0, `(.L_x_34) ;  /* 0x0000003000007945 */ /* 0x000fe80003800200 */
[----:B------:R-:W-:Y:S05]  /*2290*/  @P2 BRA `(.L_x_35) ;  /* 0x0000000000042947 */ /* 0x000fea0003800000 */
[----:B-1-3--:R-:W-:Y:S05]  /*22a0*/  BPT.TRAP 0x1 ;  /* 0x000000040000795c */ /* 0x00afea0000300000 */
.L_x_35:
[----:B-1-3--:R-:W-:Y:S05]  /*22b0*/  BSYNC.RECONVERGENT B0 ;  /* 0x0000000000007941 */ /* 0x00afea0003800200 */
.L_x_34:
        /* <DEDUP_REMOVED lines=27> */
[----:B------:R-:W-:Y:S01]  /*2470*/  UMOV UR43, 0x30000 ;  /* 0x00030000002b7882 */ /* 0x000fe20000000000 */
[----:B------:R-:W-:Y:S01]  /*2480*/  UMOV UR46, 0x0 ;  /* 0x00000000002e7882 */ /* 0x000fe20000000000 */
[----:B------:R-:W-:Y:S01]  /*2490*/  UMOV UR47, 0x10000000 ;  /* 0x10000000002f7882 */ /* 0x000fe20000000000 */
[----:B------:R-:W-:Y:S01]  /*24a0*/  UMOV UR17, UR9 ;  /* 0x0000000900117c82 */ /* 0x000fe20008000000 */
[----:B------:R-:W-:Y:S03]  /*24b0*/  UMOV UR18, UR10 ;  /* 0x0000000a00127c82 */ /* 0x000fe60008000000 */
[----:B------:R-:W-:Y:S01]  /*24c0*/  @UP2 UIADD3 UR28, UPT, UPT, UR21, URZ, URZ ;  /* 0x000000ff151c2290 */ /* 0x000fe2000fffe0ff */
[----:B------:R4:W-:Y:S03]  /*24d0*/  UTMALDG.5D.MULTICAST [UR16], [UR30], UR43, desc[UR46] ;  /* 0x00002e101e0073b4 */ /* 0x0009e6000802182b */
[----:B------:R-:W-:Y:S11]  /*24e0*/  UISETP.NE.AND UP1, UPT, UR28, UR40, UPT ;  /* 0x000000281c00728c */ /* 0x000ff6000bf25270 */
[----:B------:R-:W-:Y:S04]  /*24f0*/  @UP1 UIADD3 UR27, UPT, UPT, UR22, URZ, URZ ;  /* 0x000000ff161b1290 */ /* 0x000fe8000fffe0ff */
[----:B------:R-:W-:Y:S02]  /*2500*/  UISETP.NE.AND UP0, UPT, UR27, UR41, UPT ;  /* 0x000000291b00728c */ /* 0x000fe4000bf05270 */
[----:B---3--:R-:W-:Y:S09]  /*2510*/  UIADD3 UR8, UPT, UPT, UR26, 0x1, URZ ;  /* 0x000000011a087890 */ /* 0x008ff2000fffe0ff */
[----:B------:R-:W-:Y:S02]  /*2520*/  @UP0 UIADD3 UR8, UPT, UPT, UR26, URZ, URZ ;  /* 0x000000ff1a080290 */ /* 0x000fe4000fffe0ff */
[----:B------:R-:W-:Y:S05]  /*2530*/  UIADD3 UR7, UPT, UPT, UR35, -0x1, URZ ;  /* 0xffffffff23077890 */ /* 0x000fea000fffe0ff */
[----:B------:R-:W-:Y:S01]  /*2540*/  UMOV UR26, UR8 ;  /* 0x00000008001a7c82 */ /* 0x000fe20008000000 */
[----:B----4-:R-:W-:Y:S02]  /*2550*/  USEL UR22, UR27, URZ, UP0 ;  /* 0x000000ff1b167287 */ /* 0x010fe40008000000 */
[----:B------:R-:W-:Y:S02]  /*2560*/  UISETP.GT.U32.AND UP0, UPT, UR35, 0x1, UPT ;  /* 0x000000012300788c */ /* 0x000fe4000bf04070 */
[----:B------:R-:W-:Y:S02]  /*2570*/  USEL UR20, UR34, URZ, UP2 ;  /* 0x000000ff22147287 */ /* 0x000fe40009000000 */
[----:B------:R-:W-:Y:S01]  /*2580*/  USEL UR21, UR28, URZ, UP1 ;  /* 0x000000ff1c157287 */ /* 0x000fe20008800000 */
[----:B------:R-:W-:Y:S01]  /*2590*/  UMOV UR35, UR7 ;  /* 0x0000000700237c82 */ /* 0x000fe20008000000 */
[----:B------:R-:W-:Y:S03]  /*25a0*/  UMOV UR7, UR29 ;  /* 0x0000001d00077c82 */ /* 0x000fe60008000000 */
[----:B-1----:R-:W-:Y:S07]  /*25b0*/  BRA.U UP0, `(.L_x_36) ;  /* 0xfffffffd00047547 */ /* 0x002fee000b83ffff */
.L_x_30:
[----:B------:R-:W-:Y:S01]  /*25c0*/  SHF.L.U32 R4, R2, 0x1f, RZ ;  /* 0x0000001f02047819 */ /* 0x000fe200000006ff */
[----:B------:R-:W-:-:S03]  /*25d0*/  NOP ;  /* 0x0000000000007918 */ /* 0x000fc60000000000 */
[----:B--2---:R-:W2:Y:S02]  /*25e0*/  SYNCS.PHASECHK.TRANS64.TRYWAIT P0, [UR36+0xd0], R4 ;  /* 0x0000d004ff0075a7 */ /* 0x004ea40008001124 */
[----:B--2---:R-:W-:Y:S05]  /*25f0*/  @!P0 BRA `(.L_x_37) ;  /* 0x0000006800488947 */ /* 0x004fea0003800000 */
.L_x_138:
[----:B-1----:R-:W1:Y:S01]  /*2600*/  LDS.128 R4, [UR36+0x110] ;  /* 0x00011024ff047984 */ /* 0x002e620008000c00 */
[----:B------:R-:W-:Y:S02]  /*2610*/  UIADD3 UR4, UPT, UPT, UR36, 0xd8, URZ ;  /* 0x000000d824047890 */ /* 0x000fe4000fffe0ff */
[----:B------:R-:W-:Y:S01]  /*2620*/  UISETP.GE.AND UP0, UPT, UR39, 0x1, UPT ;  /* 0x000000012700788c */ /* 0x000fe2000bf06270 */
[----:B------:R-:W-:Y:S01]  /*2630*/  @!PT LDS RZ, [RZ] ;  /* 0x00000000fffff984 */ /* 0x000fe20000000800 */
[----:B------:R-:W-:Y:S01]  /*2640*/  @!PT LDS RZ, [RZ] ;  /* 0x00000000fffff984 */ /* 0x000fe20000000800 */
[----:B------:R-:W-:Y:S01]  /*2650*/  @!PT LDS RZ, [RZ] ;  /* 0x00000000fffff984 */ /* 0x000fe20000000800 */
[----:B------:R-:W-:Y:S01]  /*2660*/  @!PT LDS RZ, [RZ] ;  /* 0x00000000fffff984 */ /* 0x000fe20000000800 */
[----:B------:R2:W-:Y:S06]  /*2670*/  MEMBAR.ALL.CTA ;  /* 0x0000000000007992 */ /* 0x0005ec0000008000 */
[----:B--2---:R-:W2:Y:S01]  /*2680*/  FENCE.VIEW.ASYNC.S ;  /* 0x00000000000073c6 */ /* 0x004ea20000000000 */
[----:B------:R-:W-:-:S09]  /*2690*/  UPRMT UR4, URZ, 0x654, UR4 ;  /* 0x00000654ff047896 */ /* 0x000fd20008000004 */
[----:B--2---:R-:W-:Y:S01]  /*26a0*/  SYNCS.ARRIVE.TRANS64.RED.A1T0 RZ, [UR4], RZ ;  /* 0x000000ffffff79a7 */ /* 0x004fe20008100404 */
[----:B-1----:R-:W-:-:S13]  /*26b0*/  LOP3.LUT P0, RZ, R6, 0x1, RZ, 0xc0, !PT ;  /* 0x0000000106ff7812 */ /* 0x002fda000780c0ff */
[----:B------:R-:W-:Y:S01]  /*26c0*/  VOTEU.ANY UP1, P0 ;  /* 0x0000000000ff7886 */ /* 0x000fe20000020100 */
[----:B------:R-:W-:-:S13]  /*26d0*/  PLOP3.LUT P0, PT, PT, PT, UP1, 0x80, 0x8 ;  /* 0x000000000008781c */ /* 0x000fda0003f0f018 */
[----:B------:R-:W-:Y:S02]  /*26e0*/  @P0 MOV R0, R4 ;  /* 0x0000000400000202 */ /* 0x000fe40000000f00 */
[----:B------:R-:W-:Y:S02]  /*26f0*/  @P0 LOP3.LUT R4, R5, 0xffff, RZ, 0xc0, !PT ;  /* 0x0000ffff05040812 */ /* 0x000fe400078ec0ff */
[----:B------:R-:W-:Y:S02]  /*2700*/  @P0 R2UR UR6, R0 ;  /* 0x00000000000602ca */ /* 0x000fe400000e0000 */
[----:B------:R-:W-:-:S11]  /*2710*/  @P0 R2UR UR5, R4 ;  /* 0x00000000040502ca */ /* 0x000fd600000e0000 */
[----:B------:R-:W-:Y:S02]  /*2720*/  @UP1 UMOV UR50, UR6 ;  /* 0x0000000600321c82 */ /* 0x000fe40008000000 */
[----:B------:R-:W-:Y:S01]  /*2730*/  @UP1 UMOV UR49, UR5 ;  /* 0x0000000500311c82 */ /* 0x000fe20008000000 */
[----:B------:R-:W-:Y:S05]  /*2740*/  BRA.U !UP0, `(.L_x_38) ;  /* 0x0000000108d47547 */ /* 0x000fea000b800000 */
[----:B------:R-:W1:Y:S01]  /*2750*/  LDCU.128 UR16, c[0x0][0xc10] ;  /* 0x00018200ff1077ac */ /* 0x000e620008000c00 */
[----:B------:R-:W2:Y:S01]  /*2760*/  LDCU UR21, c[0x0][0xc20] ;  /* 0x00018400ff1577ac */ /* 0x000ea20008000800 */
[----:B------:R-:W3:Y:S01]  /*2770*/  LDCU UR20, c[0x0][0xc0c] ;  /* 0x00018180ff1477ac */ /* 0x000ee20008000800 */
[----:B------:R-:W4:Y:S01]  /*2780*/  LDCU.64 UR8, c[0x0][0xc28] ;  /* 0x00018500ff0877ac */ /* 0x000f220008000a00 */
[----:B------:R-:W-:Y:S02]  /*2790*/  UISETP.NE.AND UP3, UPT, UR39, 0x1, UPT ;  /* 0x000000012700788c */ /* 0x000fe4000bf65270 */
[----:B-1----:R-:W-:Y:S02]  /*27a0*/  UIMAD.WIDE.U32 UR4, UR53, UR19, URZ ;  /* 0x00000013350472a5 */ /* 0x002fe4000f8e00ff */
[----:B------:R-:W-:Y:S02]  /*27b0*/  UIMAD.WIDE.U32 UR6, UR54, UR16, URZ ;  /* 0x00000010360672a5 */ /* 0x000fe4000f8e00ff */
[----:B------:R-:W-:-:S02]  /*27c0*/  UISETP.NE.AND UP0, UPT, UR18, 0x1, UPT ;  /* 0x000000011200788c */ /* 0x000fc4000bf05270 */
[----:B------:R-:W-:Y:S01]  /*27d0*/  UIMAD.WIDE.U32 UR14, UR49, UR19, URZ ;  /* 0x00000013310e72a5 */ /* 0x000fe2000f8e00ff */
[----:B------:R-:W-:Y:S01]  /*27e0*/  UMOV UR4, UR5 ;  /* 0x0000000500047c82 */ /* 0x000fe20008000000 */
[----:B---3--:R-:W-:Y:S02]  /*27f0*/  UISETP.NE.AND UP2, UPT, UR20, 0x1, UPT ;  /* 0x000000011400788c */ /* 0x008fe4000bf45270 */
[----:B--2---:R-:W-:Y:S02]  /*2800*/  USHF.R.U32.HI UR5, URZ, UR21, UR4 ;  /* 0x00000015ff057299 */ /* 0x004fe40008011604 */
[----:B------:R-:W-:Y:S01]  /*2810*/  UIMAD.WIDE.U32 UR12, UR50, UR16, URZ ;  /* 0x00000010320c72a5 */ /* 0x000fe2000f8e00ff */
[----:B------:R-:W-:Y:S01]  /*2820*/  UMOV UR4, UR7 ;  /* 0x0000000700047c82 */ /* 0x000fe20008000000 */
[----:B------:R-:W-:Y:S02]  /*2830*/  USEL UR5, UR53, UR5, !UP0 ;  /* 0x0000000535057287 */ /* 0x000fe4000c000000 */
[----:B------:R-:W-:-:S02]  /*2840*/  USHF.R.U32.HI UR4, URZ, UR17, UR4 ;  /* 0x00000011ff047299 */ /* 0x000fc40008011604 */
[----:B----4-:R-:W-:Y:S02]  /*2850*/  UIMAD.WIDE.U32 UR10, UR5, UR8, URZ ;  /* 0x00000008050a72a5 */ /* 0x010fe4000f8e00ff */
[----:B------:R-:W-:Y:S01]  /*2860*/  USEL UR6, UR54, UR4, !UP2 ;  /* 0x0000000436067287 */ /* 0x000fe2000d000000 */
[----:B------:R-:W-:Y:S02]  /*2870*/  UMOV UR12, UR13 ;  /* 0x0000000d000c7c82 */ /* 0x000fe40008000000 */
[----:B------:R-:W-:Y:S01]  /*2880*/  UMOV UR4, UR15 ;  /* 0x0000000f00047c82 */ /* 0x000fe20008000000 */
[----:B------:R-:W-:Y:S01]  /*2890*/  UIMAD.WIDE.U32 UR14, UR6, UR8, URZ ;  /* 0x00000008060e72a5 */ /* 0x000fe2000f8e00ff */
[----:B------:R-:W-:Y:S01]  /*28a0*/  UMOV UR10, UR11 ;  /* 0x0000000b000a7c82 */ /* 0x000fe20008000000 */
[----:B------:R-:W-:Y:S02]  /*28b0*/  USHF.R.U32.HI UR4, URZ, UR21, UR4 ;  /* 0x00000015ff047299 */ /* 0x000fe40008011604 */
[----:B------:R-:W-:-:S03]  /*28c0*/  @UP3 USHF.R.U32.HI UR5, URZ, UR9, UR10 ;  /* 0x00000009ff053299 */ /* 0x000fc6000801160a */
[----:B------:R-:W-:Y:S01]  /*28d0*/  UMOV UR14, UR15 ;  /* 0x0000000f000e7c82 */ /* 0x000fe20008000000 */
[----:B------:R-:W-:Y:S02]  /*28e0*/  USHF.R.U32.HI UR17, URZ, UR17, UR12 ;  /* 0x00000011ff117299 */ /* 0x000fe4000801160c */
[----:B------:R-:W-:Y:S02]  /*28f0*/  USEL UR4, UR49, UR4, !UP0 ;  /* 0x0000000431047287 */ /* 0x000fe4000c000000 */
[----:B------:R-:W-:Y:S02]  /*2900*/  @UP3 USHF.R.U32.HI UR6, URZ, UR9, UR14 ;  /* 0x00000009ff063299 */ /* 0x000fe4000801160e */
[----:B------:R-:W-:Y:S02]  /*2910*/  UIMAD UR7, UR39, UR5, URZ ;  /* 0x00000005270772a4 */ /* 0x000fe4000f8e02ff */
[----:B------:R-:W-:Y:S02]  /*2920*/  USEL UR5, UR50, UR17, !UP2 ;  /* 0x0000001132057287 */ /* 0x000fe4000d000000 */
[----:B------:R-:W-:-:S02]  /*2930*/  UIMAD UR12, UR39, UR6, URZ ;  /* 0x00000006270c72a4 */ /* 0x000fc4000f8e02ff */
[----:B------:R-:W-:Y:S02]  /*2940*/  UISETP.GE.AND UP0, UPT, UR4, UR7, UPT ;  /* 0x000000070400728c */ /* 0x000fe4000bf06270 */
[----:B------:R-:W-:Y:S02]  /*2950*/  UIMAD.WIDE.U32 UR10, UR4, UR8, URZ ;  /* 0x00000008040a72a5 */ /* 0x000fe4000f8e00ff */
[----:B------:R-:W-:Y:S02]  /*2960*/  UISETP.GE.OR UP0, UPT, UR5, UR12, UP0 ;  /* 0x0000000c0500728c */ /* 0x000fe40008706670 */
[----:B------:R-:W-:Y:S02]  /*2970*/  UIMAD.WIDE.U32 UR12, UR5, UR8, URZ ;  /* 0x00000008050c72a5 */ /* 0x000fe4000f8e00ff */
[----:B------:R-:W-:Y:S01]  /*2980*/  UIADD3 UR10, UPT, UPT, -UR4, URZ, URZ ;  /* 0x000000ff040a7290 */ /* 0x000fe2000fffe1ff */
[----:B------:R-:W-:Y:S01]  /*2990*/  UMOV UR8, UR11 ;  /* 0x0000000b00087c82 */ /* 0x000fe20008000000 */
[----:B------:R-:W-:-:S02]  /*29a0*/  UIADD3 UR11, UPT, UPT, -UR5, URZ, URZ ;  /* 0x000000ff050b7290 */ /* 0x000fc4000fffe1ff */
[----:B------:R-:W-:-:S03]  /*29b0*/  USHF.R.U32.HI UR8, URZ, UR9, UR8 ;  /* 0x00000009ff087299 */ /* 0x000fc60008011608 */
[----:B------:R-:W-:Y:S01]  /*29c0*/  @!UP0 UMOV UR7, UR13 ;  /* 0x0000000d00078c82 */ /* 0x000fe20008000000 */
[----:B------:R-:W-:Y:S02]  /*29d0*/  UIMAD UR10, UR18, UR10, UR49 ;  /* 0x0000000a120a72a4 */ /* 0x000fe4000f8e0231 */
[----:B------:R-:W-:Y:S02]  /*29e0*/  USEL UR8, UR4, UR8, !UP3 ;  /* 0x0000000804087287 */ /* 0x000fe4000d800000 */
[----:B------:R-:W-:Y:S02]  /*29f0*/  @!UP0 USHF.R.U32.HI UR7, URZ, UR9, UR7 ;  /* 0x00000009ff078299 */ /* 0x000fe40008011607 */
[----:B------:R-:W-:Y:S02]  /*2a00*/  UIADD3 UR9, UPT, UPT, -UR8, URZ, URZ ;  /* 0x000000ff08097290 */ /* 0x000fe4000fffe1ff */
[----:B------:R-:W-:Y:S02]  /*2a10*/  @!UP0 USEL UR7, UR5, UR7, !UP3 ;  /* 0x0000000705078287 */ /* 0x000fe4000d800000 */
[----:B------:R-:W-:-:S02]  /*2a20*/  UIMAD UR9, UR39, UR9, UR4 ;  /* 0x00000009270972a4 */ /* 0x000fc4000f8e0204 */
[----:B------:R-:W-:Y:S02]  /*2a30*/  @!UP0 UIADD3 UR8, UPT, UPT, UR8, -UR7, URZ ;  /* 0x8000000708088290 */ /* 0x000fe4000fffe0ff */
[----:B------:R-:W-:Y:S02]  /*2a40*/  @!UP0 UIMAD UR7, UR9, UR6, UR7 ;  /* 0x00000006090782a4 */ /* 0x000fe4000f8e0207 */
[----:B------:R-:W-:Y:S02]  /*2a50*/  @!UP0 UIMAD UR4, UR39, UR8, UR5 ;  /* 0x00000008270482a4 */ /* 0x000fe4000f8e0205 */
[----:B------:R-:W-:Y:S02]  /*2a60*/  UIMAD UR6, UR20, UR11, UR50 ;  /* 0x0000000b140672a4 */ /* 0x000fe4000f8e0232 */
[----:B------:R-:W-:Y:S01]  /*2a70*/  UIMAD UR49, UR4, UR18, UR10 ;  /* 0x00000012043172a4 */ /* 0x000fe2000f8e020a */
[----:B------:R-:W-:Y:S02]  /*2a80*/  @!UP0 UMOV UR5, UR7 ;  /* 0x0000000700058c82 */ /* 0x000fe40008000000 */
[----:B------:R-:W-:-:S12]  /*2a90*/  UIMAD UR50, UR5, UR20, UR6 ;  /* 0x00000014053272a4 */ /* 0x000fd8000f8e0206 */
.L_x_38:
[----:B------:R-:W1:Y:S02]  /*2aa0*/  LDCU UR4, c[0x0][0xc30] ;  /* 0x00018600ff0477ac */ /* 0x000e640008000800 */
[----:B-1----:R-:W-:-:S09]  /*2ab0*/  UISETP.NE.AND UP0, UPT, UR4, 0x1, UPT ;  /* 0x000000010400788c */ /* 0x002fd2000bf05270 */
[----:B------:R-:W-:Y:S05]  /*2ac0*/  BRA.U UP0, `(.L_x_39) ;  /* 0x0000000100447547 */ /* 0x000fea000b800000 */
[----:B------:R-:W1:Y:S01]  /*2ad0*/  LDCU.128 UR8, c[0x0][0xc10] ;  /* 0x00018200ff0877ac */ /* 0x000e620008000c00 */
[----:B------:R-:W2:Y:S01]  /*2ae0*/  LDCU UR12, c[0x0][0xc0c] ;  /* 0x00018180ff0c77ac */ /* 0x000ea20008000800 */
[----:B------:R-:W3:Y:S01]  /*2af0*/  LDCU UR13, c[0x0][0xc20] ;  /* 0x00018400ff0d77ac */ /* 0x000ee20008000800 */
[----:B-1----:R-:W-:Y:S02]  /*2b00*/  UIMAD.WIDE.U32 UR6, UR50, UR8, URZ ;  /* 0x00000008320672a5 */ /* 0x002fe4000f8e00ff */
[----:B------:R-:W-:Y:S02]  /*2b10*/  UIMAD.WIDE.U32 UR4, UR49, UR11, URZ ;  /* 0x0000000b310472a5 */ /* 0x000fe4000f8e00ff */
[----:B--2---:R-:W-:Y:S02]  /*2b20*/  UISETP.NE.AND UP2, UPT, UR12, 0x1, UPT ;  /* 0x000000010c00788c */ /* 0x004fe4000bf45270 */
[----:B------:R-:W-:Y:S01]  /*2b30*/  UISETP.NE.AND UP0, UPT, UR10, 0x1, UPT ;  /* 0x000000010a00788c */ /* 0x000fe2000bf05270 */
[----:B------:R-:W-:-:S02]  /*2b40*/  UMOV UR6, UR7 ;  /* 0x0000000700067c82 */ /* 0x000fc40008000000 */
[----:B------:R-:W-:Y:S01]  /*2b50*/  UMOV UR4, UR5 ;  /* 0x0000000500047c82 */ /* 0x000fe20008000000 */
[----:B------:R-:W-:Y:S02]  /*2b60*/  USHF.R.U32.HI UR6, URZ, UR9, UR6 ;  /* 0x00000009ff067299 */ /* 0x000fe40008011606 */
[----:B---3--:R-:W-:Y:S02]  /*2b70*/  USHF.R.U32.HI UR4, URZ, UR13, UR4 ;  /* 0x0000000dff047299 */ /* 0x008fe40008011604 */
[----:B------:R-:W-:Y:S02]  /*2b80*/  USEL UR5, UR50, UR6, !UP2 ;  /* 0x0000000632057287 */ /* 0x000fe4000d000000 */
[----:B------:R-:W-:-:S04]  /*2b90*/  USEL UR4, UR49, UR4, !UP0 ;  /* 0x0000000431047287 */ /* 0x000fc8000c000000 */
[----:B------:R-:W-:Y:S02]  /*2ba0*/  UIADD3 UR6, UPT, UPT, UR5, -UR4, URZ ;  /* 0x8000000405067290 */ /* 0x000fe4000fffe0ff */
[----:B------:R-:W-:Y:S02]  /*2bb0*/  UIADD3 UR4, UPT, UPT, -UR5, UR4, URZ ;  /* 0x0000000405047290 */ /* 0x000fe4000fffe1ff */
[----:B------:R-:W-:Y:S02]  /*2bc0*/  UIMAD UR49, UR6, UR10, UR49 ;  /* 0x0000000a063172a4 */ /* 0x000fe4000f8e0231 */
[----:B------:R-:W-:-:S12]  /*2bd0*/  UIMAD UR50, UR4, UR12, UR50 ;  /* 0x0000000c043272a4 */ /* 0x000fd8000f8e0232 */
.L_x_39:
[----:B------:R-:W-:Y:S01]  /*2be0*/  R2UR UR5, R58 ;  /* 0x000000003a0572ca */ /* 0x000fe200000e0000 */
[----:B------:R-:W-:Y:S01]  /*2bf0*/  UMOV UR34, UR42 ;  /* 0x0000002a00227c82 */ /* 0x000fe20008000000 */
[----:B------:R-:W-:Y:S02]  /*2c00*/  R2UR UR4, R57 ;  /* 0x00000000390472ca */ /* 0x000fe400000e0000 */
[----:B------:R-:W-:Y:S02]  /*2c10*/  PLOP3.LUT P1, PT, PT, PT, PT, 0x80, 0x8 ;  /* 0x000000000008781c */ /* 0x000fe40003f2f070 */
[----:B------:R-:W-:-:S07]  /*2c20*/  LOP3.LUT R2, R2, 0x1, RZ, 0x3c, !PT ;  /* 0x0000000102027812 */ /* 0x000fce00078e3cff */
[----:B------:R-:W-:Y:S02]  /*2c30*/  UIADD3 UR51, UPT, UPT, UR50, UR5, URZ ;  /* 0x0000000532337290 */ /* 0x000fe4000fffe0ff */
[----:B------:R-:W-:Y:S01]  /*2c40*/  UIADD3 UR24, UPT, UPT, UR49, UR4, URZ ;  /* 0x0000000431187290 */ /* 0x000fe2000fffe0ff */
[----:B------:R-:W-:Y:S11]  /*2c50*/  BRA.U UP1, `(.L_x_40) ;  /* 0xffffffe901dc7547 */ /* 0x000ff6000b83ffff */
[----:B------:R-:W-:Y:S01]  /*2c60*/  UIADD3 UR36, UPT, UPT, UR36, 0x40, URZ ;  /* 0x0000004024247890 */ /* 0x000fe2000fffe0ff */
[----:B------:R-:W-:-:S03]  /*2c70*/  SHF.L.U32 R2, R3, 0x1f, RZ ;  /* 0x0000001f03027819 */ /* 0x000fc600000006ff */
[----:B------:R-:W-:-:S09]  /*2c80*/  ULEA UR4, UR29, UR36, 0x3 ;  /* 0x000000241d047291 */ /* 0x000fd2000f8e18ff */
[----:B------:R-:W1:Y:S02]  /*2c90*/  SYNCS.PHASECHK.TRANS64.TRYWAIT P0, [UR4], R2 ;  /* 0x00000002ff0075a7 */ /* 0x000e640008001104 */
[----:B-1----:R-:W-:Y:S05]  /*2ca0*/  @!P0 BRA `(.L_x_41) ;  /* 0x0000006000b48947 */ /* 0x002fea0003800000 */
.L_x_140:
[----:B------:R-:W-:-:S04]  /*2cb0*/  UIADD3 UR4, UPT, UPT, UR29, 0x1, URZ ;  /* 0x000000011d047890 */ /* 0x000fc8000fffe0ff */
[----:B------:R-:W-:-:S04]  /*2cc0*/  UISETP.NE.AND UP0, UPT, UR4, 0x8, UPT ;  /* 0x000000080400788c */ /* 0x000fc8000bf05270 */
[----:B------:R-:W-:Y:S02]  /*2cd0*/  USEL UR6, URZ, 0x1, UP0 ;  /* 0x00000001ff067887 */ /* 0x000fe40008000000 */
[----:B------:R-:W-:-:S04]  /*2ce0*/  USEL UR4, UR4, URZ, UP0 ;  /* 0x000000ff04047287 */ /* 0x000fc80008000000 */
[----:B------:R-:W-:Y:S01]  /*2cf0*/  ULEA UR5, UR4, UR36, 0x3 ;  /* 0x0000002404057291 */ /* 0x000fe2000f8e18ff */
[----:B-1----:R-:W-:-:S04]  /*2d00*/  LOP3.LUT R2, R3, UR6, RZ, 0x3c, !PT ;  /* 0x0000000603027c12 */ /* 0x002fc8000f8e3cff */
[----:B------:R-:W-:-:S04]  /*2d10*/  SHF.L.U32 R3, R2, 0x1f, RZ ;  /* 0x0000001f02037819 */ /* 0x000fc800000006ff */
[----:B------:R-:W1:Y:S02]  /*2d20*/  SYNCS.PHASECHK.TRANS64.TRYWAIT P0, [UR5], R3 ;  /* 0x00000003ff0075a7 */ /* 0x000e640008001105 */
[----:B-1----:R-:W-:Y:S05]  /*2d30*/  @!P0 BRA `(.L_x_42) ;  /* 0x0000006000a88947 */ /* 0x002fea0003800000 */
.L_x_142:
[----:B------:R-:W-:-:S04]  /*2d40*/  UIADD3 UR4, UPT, UPT, UR4, 0x1, URZ ;  /* 0x0000000104047890 */ /* 0x000fc8000fffe0ff */
[----:B------:R-:W-:-:S04]  /*2d50*/  UISETP.NE.AND UP0, UPT, UR4, 0x8, UPT ;  /* 0x000000080400788c */ /* 0x000fc8000bf05270 */
[----:B------:R-:W-:Y:S02]  /*2d60*/  USEL UR6, URZ, 0x1, UP0 ;  /* 0x00000001ff067887 */ /* 0x000fe40008000000 */
[----:B------:R-:W-:-:S04]  /*2d70*/  USEL UR4, UR4, URZ, UP0 ;  /* 0x000000ff04047287 */ /* 0x000fc80008000000 */
[----:B------:R-:W-:Y:S01]  /*2d80*/  ULEA UR5, UR4, UR36, 0x3 ;  /* 0x0000002404057291 */ /* 0x000fe2000f8e18ff */
[----:B------:R-:W-:-:S04]  /*2d90*/  LOP3.LUT R2, R2, UR6, RZ, 0x3c, !PT ;  /* 0x0000000602027c12 */ /* 0x000fc8000f8e3cff */
[----:B-1----:R-:W-:-:S04]  /*2da0*/  SHF.L.U32 R3, R2, 0x1f, RZ ;  /* 0x0000001f02037819 */ /* 0x002fc800000006ff */
[----:B------:R-:W1:Y:S02]  /*2db0*/  SYNCS.PHASECHK.TRANS64.TRYWAIT P0, [UR5], R3 ;  /* 0x00000003ff0075a7 */ /* 0x000e640008001105 */
[----:B-1----:R-:W-:Y:S05]  /*2dc0*/  @!P0 BRA `(.L_x_43) ;  /* 0x00000060009c8947 */ /* 0x002fea0003800000 */
.L_x_144:
        /* <DEDUP_REMOVED lines=9> */
.L_x_146:
        /* <DEDUP_REMOVED lines=9> */
.L_x_148:
        /* <DEDUP_REMOVED lines=9> */
.L_x_150:
        /* <DEDUP_REMOVED lines=9> */
.L_x_152:
[----:B------:R-:W-:-:S04]  /*3010*/  UIADD3 UR4, UPT, UPT, UR4, 0x1, URZ ;  /* 0x0000000104047890 */ /* 0x000fc8000fffe0ff */
[----:B------:R-:W-:-:S04]  /*3020*/  UISETP.NE.AND UP0, UPT, UR4, 0x8, UPT ;  /* 0x000000080400788c */ /* 0x000fc8000bf05270 */
[----:B------:R-:W-:Y:S02]  /*3030*/  USEL UR5, URZ, 0x1, UP0 ;  /* 0x00000001ff057887 */ /* 0x000fe40008000000 */
[----:B------:R-:W-:-:S04]  /*3040*/  USEL UR4, UR4, URZ, UP0 ;  /* 0x000000ff04047287 */ /* 0x000fc80008000000 */
[----:B------:R-:W-:Y:S01]  /*3050*/  ULEA UR4, UR4, UR36, 0x3 ;  /* 0x0000002404047291 */ /* 0x000fe2000f8e18ff */
[----:B------:R-:W-:-:S04]  /*3060*/  LOP3.LUT R2, R2, UR5, RZ, 0x3c, !PT ;  /* 0x0000000502027c12 */ /* 0x000fc8000f8e3cff */
[----:B------:R-:W-:Y:S01]  /*3070*/  SHF.L.U32 R2, R2, 0x1f, RZ ;  /* 0x0000001f02027819 */ /* 0x000fe200000006ff */
[----:B-1----:R-:W-:-:S07]  /*3080*/  IMAD.U32 R0, RZ, RZ, UR4 ;  /* 0x00000004ff007e24 */ /* 0x002fce000f8e00ff */
.L_x_48:
[----:B-1----:R1:W2:Y:S02]  /*3090*/  SYNCS.PHASECHK.TRANS64.TRYWAIT P0, [R0+URZ], R2 ;  /* 0x00000002000075a7 */ /* 0x0022a400080011ff */
[----:B--2---:R-:W-:Y:S05]  /*30a0*/  @!P0 NANOSLEEP.SYNCS 0x989680 ;  /* 0x009896800000895d */ /* 0x004fea0003900000 */
[----:B------:R-:W2:Y:S02]  /*30b0*/  @!P0 SYNCS.PHASECHK.TRANS64 P0, [R0+URZ], R2 ;  /* 0x00000002000085a7 */ /* 0x000ea400080010ff */
[----:B--2---:R-:W-:Y:S05]  /*30c0*/  @P0 EXIT ;  /* 0x000000000000094d */ /* 0x004fea0003800000 */
[----:B------:R-:W-:Y:S05]  /*30d0*/  BRA `(.L_x_48) ;  /* 0xfffffffc00ec7947 */ /* 0x000fea000383ffff */
.L_x_22:
[----:B------:R-:W2:Y:S02]  /*30e0*/  S2UR UR4, SR_CgaCtaId ;  /* 0x00000000000479c3 */ /* 0x000ea40000008800 */
[----:B--2---:R-:W-:-:S04]  /*30f0*/  UISETP.NE.AND UP0, UPT, UR4, URZ, UPT ;  /* 0x000000ff0400728c */ /* 0x004fc8000bf05270 */
[----:B------:R-:W-:-:S09]  /*3100*/  UISETP.NE.OR UP0, UPT, UR18, 0x1, UP0 ;  /* 0x000000011200788c */ /* 0x000fd20008705670 */
[----:B------:R-:W-:Y:S05]  /*3110*/  BRA.U UP0, `(.L_x_49) ;  /* 0x0000000100b47547 */ /* 0x000fea000b800000 */
[----:B------:R-:W2:Y:S01]  /*3120*/  S2UR UR5, SR_CgaCtaId ;  /* 0x00000000000579c3 */ /* 0x000ea20000008800 */
[----:B------:R-:W-:Y:S01]  /*3130*/  UMOV UR4, 0x400 ;  /* 0x0000040000047882 */ /* 0x000fe20000000000 */
[----:B------:R-:W-:Y:S01]  /*3140*/  HFMA2 R3, -RZ, RZ, 0, 5.9604644775390625e-08 ;  /* 0x00000001ff037431 */ /* 0x000fe200000001ff */
[----:B------:R-:W-:Y:S01]  /*3150*/  ISETP.GE.U32.AND P0, PT, R2, 0x2, PT ;  /* 0x000000020200780c */ /* 0x000fe20003f06070 */
[----:B------:R-:W-:Y:S01]  /*3160*/  IMAD.MOV.U32 R8, RZ, RZ, RZ ;  /* 0x000000ffff087224 */ /* 0x000fe200078e00ff */
[----:B--2---:R-:W-:-:S04]  /*3170*/  ULEA UR4, UR5, UR4, 0x18 ;  /* 0x0000000405047291 */ /* 0x004fc8000f8ec0ff */
[----:B------:R-:W-:Y:S02]  /*3180*/  UIADD3 UR5, UPT, UPT, UR4, 0xd8, URZ ;  /* 0x000000d804057890 */ /* 0x000fe4000fffe0ff */
[----:B------:R-:W-:Y:S02]  /*3190*/  UIADD3 UR8, UPT, UPT, UR4, 0xd0, URZ ;  /* 0x000000d004087890 */ /* 0x000fe4000fffe0ff */
[----:B------:R-:W-:-:S12]  /*31a0*/  UPRMT UR5, URZ, 0x654, UR5 ;  /* 0x00000654ff057896 */ /* 0x000fd80008000005 */
.L_x_52:
[----:B------:R-:W-:Y:S01]  /*31b0*/  SHF.L.U32 R6, R3, 0x1f, RZ ;  /* 0x0000001f03067819 */ /* 0x000fe200000006ff */
[----:B------:R-:W-:Y:S02]  /*31c0*/  IMAD.U32 R4, RZ, RZ, UR8 ;  /* 0x00000008ff047e24 */ /* 0x000fe4000f8e00ff */
[----:B------:R-:W-:Y:S01]  /*31d0*/  @!P0 IMAD.MOV.U32 R5, RZ, RZ, 0x10 ;  /* 0x00000010ff058424 */ /* 0x000fe200078e00ff */
[----:B------:R-:W2:Y:S02]  /*31e0*/  SYNCS.PHASECHK.TRANS64.TRYWAIT P1, [UR4+0xd8], R6 ;  /* 0x0000d806ff0075a7 */ /* 0x000ea40008021104 */
[----:B------:R-:W-:-:S04]  /*31f0*/  PRMT R4, R2, 0x654, R4 ;  /* 0x0000065402047816 */ /* 0x000fc80000000004 */
[----:B------:R-:W-:Y:S01]  /*3200*/  SEL R0, R4, R0, !P0 ;  /* 0x0000000004007207 */ /* 0x000fe20004000000 */
[----:B--2---:R-:W-:Y:S06]  /*3210*/  @!P1 BRA `(.L_x_50) ;  /* 0x0000006000009947 */ /* 0x004fec0003800000 */
.L_x_154:
[----:B------:R-:W-:Y:S01]  /*3220*/  UIADD3 UR6, UPT, UPT, UR4, 0x110, URZ ;  /* 0x0000011004067890 */ /* 0x000fe2000fffe0ff */
[----:B------:R3:W-:Y:S01]  /*3230*/  @!P0 SYNCS.ARRIVE.TRANS64.RED RZ, [R0+URZ], R5 ;  /* 0x0000000500ff89a7 */ /* 0x0007e200080004ff */
[----:B------:R-:W-:Y:S01]  /*3240*/  UIADD3 UR7, UPT, UPT, UR4, 0xd0, URZ ;  /* 0x000000d004077890 */ /* 0x000fe2000fffe0ff */
[----:B------:R-:W-:-:S08]  /*3250*/  LOP3.LUT R3, R3, 0x1, RZ, 0x3c, !PT ;  /* 0x0000000103037812 */ /* 0x000fd000078e3cff */
[----:B------:R-:W-:Y:S06]  /*3260*/  UGETNEXTWORKID.BROADCAST [UR6], [UR7] ;  /* 0x00000000060073ca */ /* 0x000fec0008000100 */
[----:B---3--:R-:W-:-:S04]  /*3270*/  SHF.L.U32 R5, R8, 0x1f, RZ ;  /* 0x0000001f08057819 */ /* 0x008fc800000006ff */
[----:B------:R-:W3:Y:S02]  /*3280*/  SYNCS.PHASECHK.TRANS64.TRYWAIT P1, [UR4+0xd0], R5 ;  /* 0x0000d005ff0075a7 */ /* 0x000ee40008021104 */
[----:B---3--:R-:W-:Y:S05]  /*3290*/  @!P1 BRA `(.L_x_51) ;  /* 0x0000005c00f89947 */ /* 0x008fea0003800000 */
.L_x_156:
[----:B--2---:R-:W2:Y:S01]  /*32a0*/  LDS.128 R4, [UR4+0x110] ;  /* 0x00011004ff047984 */ /* 0x004ea20008000c00 */
[----:B------:R-:W-:Y:S01]  /*32b0*/  LOP3.LUT R8, R8, 0x1, RZ, 0x3c, !PT ;  /* 0x0000000108087812 */ /* 0x000fe200078e3cff */
[----:B------:R-:W-:Y:S01]  /*32c0*/  @!PT LDS RZ, [RZ] ;  /* 0x00000000fffff984 */ /* 0x000fe20000000800 */
[----:B------:R-:W-:Y:S01]  /*32d0*/  @!PT LDS RZ, [RZ] ;  /* 0x00000000fffff984 */ /* 0x000fe20000000800 */
[----:B------:R-:W-:Y:S01]  /*32e0*/  @!PT LDS RZ, [RZ] ;  /* 0x00000000fffff984 */ /* 0x000fe20000000800 */
[----:B------:R-:W-:Y:S01]  /*32f0*/  @!PT LDS RZ, [RZ] ;  /* 0x00000000fffff984 */ /* 0x000fe20000000800 */
[----:B------:R3:W-:Y:S06]  /*3300*/  MEMBAR.ALL.CTA ;  /* 0x0000000000007992 */ /* 0x0007ec0000008000 */
[----:B---3--:R-:W3:Y:S02]  /*3310*/  FENCE.VIEW.ASYNC.S ;  /* 0x00000000000073c6 */ /* 0x008ee40000000000 */
[----:B---3--:R-:W-:Y:S01]  /*3320*/  SYNCS.ARRIVE.TRANS64.RED.A1T0 RZ, [UR5], RZ ;  /* 0x000000ffffff79a7 */ /* 0x008fe20008100405 */
[----:B--2---:R-:W-:-:S13]  /*3330*/  LOP3.LUT P1, RZ, R6, 0x1, RZ, 0xc0, !PT ;  /* 0x0000000106ff7812 */ /* 0x004fda000782c0ff */
[----:B------:R-:W-:Y:S05]  /*3340*/  @P1 BRA `(.L_x_52) ;  /* 0xfffffffc00981947 */ /* 0x000fea000383ffff */
[----:B------:R-:W-:-:S04]  /*3350*/  SHF.L.U32 R0, R3, 0x1f, RZ ;  /* 0x0000001f03007819 */ /* 0x000fc800000006ff */
[----:B------:R-:W2:Y:S02]  /*3360*/  SYNCS.PHASECHK.TRANS64 P0, [UR4+0xd8], R0 ;  /* 0x0000d800ff0075a7 */ /* 0x000ea40008001004 */
[----:B-12---:R-:W-:Y:S05]  /*3370*/  @P0 EXIT ;  /* 0x000000000000094d */ /* 0x006fea0003800000 */
[----:B------:R-:W-:-:S07]  /*3380*/  MOV R0, UR4 ;  /* 0x0000000400007c02 */ /* 0x000fce0008000f00 */
.L_x_53:
[----:B-1----:R-:W-:-:S04]  /*3390*/  SHF.L.U32 R2, R3, 0x1f, RZ ;  /* 0x0000001f03027819 */ /* 0x002fc800000006ff */
[----:B------:R1:W2:Y:S03]  /*33a0*/  SYNCS.PHASECHK.TRANS64.TRYWAIT P0, [R0+URZ+0xd8], R2 ;  /* 0x0000d802000075a7 */ /* 0x0002a600080011ff */
[----:B--2---:R-:W-:Y:S05]  /*33b0*/  @!P0 NANOSLEEP.SYNCS 0x989680 ;  /* 0x009896800000895d */ /* 0x004fea0003900000 */
[----:B------:R-:W2:Y:S02]  /*33c0*/  @!P0 SYNCS.PHASECHK.TRANS64 P0, [R0+URZ+0xd8], R2 ;  /* 0x0000d802000085a7 */ /* 0x000ea400080010ff */
[----:B--2---:R-:W-:Y:S05]  /*33d0*/  @P0 EXIT ;  /* 0x000000000000094d */ /* 0x004fea0003800000 */
[----:B------:R-:W-:Y:S05]  /*33e0*/  BRA `(.L_x_53) ;  /* 0xfffffffc00e87947 */ /* 0x000fea000383ffff */
.L_x_49:
[----:B------:R-:W-:Y:S05]  /*33f0*/  BRA.U UP5, `(.L_x_54) ;  /* 0x0000000d05947547 */ /* 0x000fea000b800000 */
[----:B------:R-:W2:Y:S01]  /*3400*/  S2UR UR7, SR_CgaCtaId ;  /* 0x00000000000779c3 */ /* 0x000ea20000008800 */
[----:B------:R-:W-:Y:S01]  /*3410*/  UMOV UR4, 0x40 ;  /* 0x0000004000047882 */ /* 0x000fe20000000000 */
[----:B------:R-:W-:Y:S01]  /*3420*/  NOP ;  /* 0x0000000000007918 */ /* 0x000fe20000000000 */
[----:B------:R-:W-:Y:S01]  /*3430*/  UMOV UR6, 0x400 ;  /* 0x0000040000067882 */ /* 0x000fe20000000000 */
[----:B--2---:R-:W-:Y:S02]  /*3440*/  ULEA UR5, UR7, UR4, 0x18 ;  /* 0x0000000407057291 */ /* 0x004fe4000f8ec0ff */
[----:B------:R-:W-:-:S07]  /*3450*/  ULEA UR6, UR7, UR6, 0x18 ;  /* 0x0000000607067291 */ /* 0x000fce000f8ec0ff */
[----:B------:R-:W2:Y:S02]  /*3460*/  LDS.U8 R2, [UR5+0x1c] ;  /* 0x00001c05ff027984 */ /* 0x000ea40008000000 */
[----:B--2---:R-:W-:-:S13]  /*3470*/  ISETP.NE.AND P0, PT, R2, RZ, PT ;  /* 0x000000ff0200720c */ /* 0x004fda0003f05270 */
[----:B------:R-:W-:Y:S05]  /*3480*/  @P0 BRA `(.L_x_55) ;  /* 0x0000000000580947 */ /* 0x000fea0003800000 */
[----:B------:R-:W-:-:S13]  /*3490*/  ELECT P0, URZ, PT ;  /* 0x0000000000ff782f */ /* 0x000fda0003800000 */
[----:B------:R-:W-:Y:S05]  /*34a0*/  @!P0 BRA `(.L_x_56) ;  /* 0x0000000000608947 */ /* 0x000fea0003800000 */
[----:B------:R-:W-:Y:S01]  /*34b0*/  UMOV UR4, 0x10 ;  /* 0x0000001000047882 */ /* 0x000fe20000000000 */
[----:B------:R-:W-:Y:S01]  /*34c0*/  HFMA2 R2, -RZ, RZ, 0, 5.9604644775390625e-08 ;  /* 0x00000001ff027431 */ /* 0x000fe200000001ff */
[----:B------:R-:W-:-:S03]  /*34d0*/  MOV R3, 0xffff ;  /* 0x0000ffff00037802 */ /* 0x000fc60000000f00 */
[----:B------:R-:W-:Y:S04]  /*34e0*/  DEPBAR.LE SB2, 0x36 ;  /* 0x0000ad800000791a */ /* 0x000fe80000000000 */
[----:B------:R-:W2:Y:S02]  /*34f0*/  UTCATOMSWS.FIND_AND_SET.ALIGN UP0, UR4, UR4 ;  /* 0x00000004000475e3 */ /* 0x000ea40008000800 */
[----:B--2---:R-:W-:Y:S01]  /*3500*/  MOV R4, UR4 ;  /* 0x0000000400047c02 */ /* 0x004fe20008000f00 */
[----:B------:R-:W-:Y:S06]  /*3510*/  BRA.U UP0, `(.L_x_57) ;  /* 0x0000000100187547 */ /* 0x000fec000b800000 */
.L_x_58:
[----:B------:R-:W-:Y:S05]  /*3520*/  NANOSLEEP 0x64 ;  /* 0x000000640000795d */ /* 0x000fea0003800000 */
[----:B------:R-:W-:-:S05]  /*3530*/  UMOV UR4, 0x10 ;  /* 0x0000001000047882 */ /* 0x000fca0000000000 */
[----:B------:R-:W-:Y:S04]  /*3540*/  DEPBAR.LE SB2, 0x36 ;  /* 0x0000ad800000791a */ /* 0x000fe80000000000 */
[----:B------:R-:W2:Y:S02]  /*3550*/  UTCATOMSWS.FIND_AND_SET.ALIGN UP0, UR4, UR4 ;  /* 0x00000004000475e3 */ /* 0x000ea40008000800 */
[----:B--2---:R-:W-:Y:S01]  /*3560*/  MOV R4, UR4 ;  /* 0x0000000400047c02 */ /* 0x004fe20008000f00 */
[----:B------:R-:W-:Y:S05]  /*3570*/  BRA.U !UP0, `(.L_x_58) ;  /* 0xfffffffd08e87547 */ /* 0x000fea000b83ffff */
.L_x_57:
[-C--:B------:R-:W-:Y:S02]  /*3580*/  SHF.L.U32 R3, R3, R4.reuse, RZ ;  /* 0x0000000403037219 */ /* 0x080fe400000006ff */
[----:B------:R-:W-:Y:S01]  /*3590*/  SHF.L.U32 R2, R2, R4, RZ ;  /* 0x0000000402027219 */ /* 0x000fe200000006ff */
[----:B------:R-:W-:Y:S02]  /*35a0*/  IMAD.SHL.U32 R4, R4, 0x20, RZ ;  /* 0x0000002004047824 */ /* 0x000fe400078e00ff */
[----:B------:R2:W-:Y:S04]  /*35b0*/  ATOMS.OR RZ, [UR5+0x14], R3 ;  /* 0x00001403ffff798c */ /* 0x0005e8000b000005 */
[----:B------:R2:W-:Y:S04]  /*35c0*/  ATOMS.OR RZ, [UR5+0x18], R2 ;  /* 0x00001802ffff798c */ /* 0x0005e8000b000005 */
[----:B------:R2:W-:Y:S01]  /*35d0*/  STS [UR6+0x120], R4 ;  /* 0x00012004ff007988 */ /* 0x0005e20008000806 */
[----:B------:R-:W-:Y:S05]  /*35e0*/  BRA `(.L_x_56) ;  /* 0x0000000000107947 */ /* 0x000fea0003800000 */
.L_x_55:
[----:B------:R-:W-:-:S05]  /*35f0*/  MOV R2, 0xffffffff ;  /* 0xffffffff00027802 */ /* 0x000fca0000000f00 */
[----:B------:R2:W-:Y:S02]  /*3600*/  STS [UR6+0x120], R2 ;  /* 0x00012002ff007988 */ /* 0x0005e40008000806 */
[----:B--2---:R-:W-:Y:S02]  /*3610*/  MOV R2, 0x3630 ;  /* 0x0000363000027802 */ /* 0x004fe40000000f00 */
[----:B-1---5:R-:W-:Y:S05]  /*3620*/  CALL.REL.NOINC `($__internal_1_$__cuda_sm10x_tcgen05_guardrail_trap_phase_invalid_during_alloc) ;  /* 0x0000006400087944 */ /* 0x022fea0003c00000 */
.L_x_56:
[----:B------:R-:W-:Y:S05]  /*3630*/  WARPSYNC.ALL ;  /* 0x0000000000007948 */ /* 0x000fea0003800000 */
[----:B------:R-:W3:Y:S01]  /*3640*/  S2UR UR4, SR_CgaCtaId ;  /* 0x00000000000479c3 */ /* 0x000ee20000008800 */
[----:B------:R-:W-:Y:S01]  /*3650*/  UMOV UR20, 0x400 ;  /* 0x0000040000147882 */ /* 0x000fe20000000000 */
[----:B------:R-:W-:-:S06]  /*3660*/  NOP ;  /* 0x0000000000007918 */ /* 0x000fcc0000000000 */
[----:B------:R-:W-:Y:S06]  /*3670*/  BAR.ARV 0x6, 0xa0 ;  /* 0x0182800000007b1d */ /* 0x000fec0000002000 */
[----:B------:R-:W4:Y:S01]  /*3680*/  LDCU.64 UR6, c[0x0][0x388] ;  /* 0x00007100ff0677ac */ /* 0x000f220008000a00 */
[----:B------:R-:W-:Y:S01]  /*3690*/  LOP3.LUT R0, R0, 0xffff, RZ, 0xc0, !PT ;  /* 0x0000ffff00007812 */ /* 0x000fe200078ec0ff */
[----:B------:R-:W-:Y:S01]  /*36a0*/  IMAD.MOV.U32 R9, RZ, RZ, 0x1 ;  /* 0x00000001ff097424 */ /* 0x000fe200078e00ff */
[----:B------:R-:W1:Y:S02]  /*36b0*/  LDCU.64 UR8, c[0x0][0x390] ;  /* 0x00007200ff0877ac */ /* 0x000e640008000a00 */
[----:B------:R-:W-:Y:S01]  /*36c0*/  R2UR UR21, R0 ;  /* 0x00000000001572ca */ /* 0x000fe200000e0000 */
[----:B------:R-:W-:-:S02]  /*36d0*/  IMAD.MOV.U32 R8, RZ, RZ, RZ ;  /* 0x000000ffff087224 */ /* 0x000fc400078e00ff */
[----:B--2---:R-:W-:Y:S01]  /*36e0*/  IMAD.MOV.U32 R3, RZ, RZ, RZ ;  /* 0x000000ffff037224 */ /* 0x004fe200078e00ff */
[----:B------:R-:W-:Y:S01]  /*36f0*/  UMOV UR24, URZ ;  /* 0x000000ff00187c82 */ /* 0x000fe20008000000 */
[----:B---3--:R-:W-:Y:S01]  /*3700*/  ULEA UR20, UR4, UR20, 0x18 ;  /* 0x0000001404147291 */ /* 0x008fe2000f8ec0ff */
[----:B------:R-:W-:Y:S01]  /*3710*/  UMOV UR19, URZ ;  /* 0x000000ff00137c82 */ /* 0x000fe20008000000 */
[----:B------:R-:W-:Y:S01]  /*3720*/  UMOV UR32, 0x0 ;  /* 0x0000000000207882 */ /* 0x000fe20000000000 */
[----:B------:R-:W-:Y:S01]  /*3730*/  UMOV UR33, 0x4200010 ;  /* 0x0420001000217882 */ /* 0x000fe20000000000 */
[----:B------:R-:W-:Y:S01]  /*3740*/  UMOV UR30, 0x0 ;  /* 0x00000000001e7882 */ /* 0x000fe20000000000 */
[----:B------:R-:W-:Y:S01]  /*3750*/  UMOV UR31, 0x4200010 ;  /* 0x04200010001f7882 */ /* 0x000fe20000000000 */
[----:B------:R-:W-:Y:S01]  /*3760*/  UMOV UR28, 0x0 ;  /* 0x00000000001c7882 */ /* 0x000fe20000000000 */
[----:B----4-:R-:W-:Y:S02]  /*3770*/  UIADD3 UR4, UPT, UPT, UR6, 0x3f, URZ ;  /* 0x0000003f06047890 */ /* 0x010fe4000fffe0ff */
[----:B------:R-:W2:Y:S01]  /*3780*/  LDS R2, [UR20+0x120] ;  /* 0x00012014ff027984 */ /* 0x000ea20008000800 */
[----:B------:R-:W-:Y:S01]  /*3790*/  UMOV UR29, 0x4200010 ;  /* 0x04200010001d7882 */ /* 0x000fe20000000000 */
[----:B------:R-:W-:Y:S01]  /*37a0*/  UMOV UR26, 0x0 ;  /* 0x00000000001a7882 */ /* 0x000fe20000000000 */
[----:B------:R-:W-:Y:S01]  /*37b0*/  USHF.R.S32.HI UR5, URZ, 0x1f, UR4 ;  /* 0x0000001fff057899 */ /* 0x000fe20008011404 */
[----:B------:R-:W-:-:S03]  /*37c0*/  UMOV UR27, 0x4200010 ;  /* 0x04200010001b7882 */ /* 0x000fc60000000000 */
[----:B------:R-:W-:Y:S02]  /*37d0*/  ULEA.HI UR4, UR5, UR4, URZ, 0x6 ;  /* 0x0000000405047291 */ /* 0x000fe4000f8f30ff */
[----:B------:R-:W-:Y:S02]  /*37e0*/  UIADD3 UR5, UPT, UPT, UR20, 0x4400, URZ ;  /* 0x0000440014057890 */ /* 0x000fe4000fffe0ff */
[----:B------:R-:W-:Y:S02]  /*37f0*/  USHF.R.S32.HI UR4, URZ, 0x6, UR4 ;  /* 0x00000006ff047899 */ /* 0x000fe40008011404 */
[----:B------:R-:W-:Y:S02]  /*3800*/  USHF.R.U32.HI UR6, URZ, 0x4, UR5 ;  /* 0x00000004ff067899 */ /* 0x000fe40008011605 */
[----:B------:R-:W-:Y:S02]  /*3810*/  UIMAD UR4, UR4, UR7, URZ ;  /* 0x00000007040472a4 */ /* 0x000fe4000f8e02ff */
[----:B------:R-:W-:-:S02]  /*3820*/  ULOP3.LUT UR6, UR6, 0x3fff, URZ, 0xc0, !UPT ;  /* 0x00003fff06067892 */ /* 0x000fc4000f8ec0ff */
[----:B-1----:R-:W-:Y:S02]  /*3830*/  UIMAD UR4, UR4, UR8, URZ ;  /* 0x00000008040472a4 */ /* 0x002fe4000f8e02ff */
[----:B------:R-:W-:Y:S02]  /*3840*/  ULOP3.LUT UR22, UR6, 0x10000, URZ, 0xfc, !UPT ;  /* 0x0001000006167892 */ /* 0x000fe4000f8efcff */
[----:B------:R-:W-:Y:S02]  /*3850*/  UIMAD UR9, UR4, UR9, URZ ;  /* 0x00000009040972a4 */ /* 0x000fe4000f8e02ff */
[----:B------:R-:W-:Y:S02]  /*3860*/  UIADD3 UR4, UPT, UPT, UR20, 0x14400, URZ ;  /* 0x0001440014047890 */ /* 0x000fe4000fffe0ff */
[----:B------:R-:W-:Y:S02]  /*3870*/  UIADD3 UR35, UPT, UPT, UR9, -0x1, URZ ;  /* 0xffffffff09237890 */ /* 0x000fe4000fffe0ff */
[----:B------:R-:W-:-:S02]  /*3880*/  USHF.R.U32.HI UR5, URZ, 0x4, UR4 ;  /* 0x00000004ff057899 */ /* 0x000fc40008011604 */
[----:B------:R-:W-:Y:S02]  /*3890*/  UIADD3 UR4, UPT, UPT, UR20, 0xd8, URZ ;  /* 0x000000d814047890 */ /* 0x000fe4000fffe0ff */
[----:B------:R-:W-:Y:S02]  /*38a0*/  ULOP3.LUT UR5, UR5, 0x3fff, URZ, 0xc0, !UPT ;  /* 0x00003fff05057892 */ /* 0x000fe4000f8ec0ff */
[----:B------:R-:W-:Y:S02]  /*38b0*/  UPRMT UR34, URZ, 0x654, UR4 ;  /* 0x00000654ff227896 */ /* 0x000fe40008000004 */
[----:B------:R-:W-:Y:S02]  /*38c0*/  ULOP3.LUT UR23, UR5, 0x10000, URZ, 0xfc, !UPT ;  /* 0x0001000005177892 */ /* 0x000fe4000f8efcff */
[----:B------:R-:W-:Y:S01]  /*38d0*/  UISETP.GE.AND UP3, UPT, UR9, 0x1, UPT ;  /* 0x000000010900788c */ /* 0x000fe2000bf66270 */
[C---:B--2---:R-:W-:Y:S01]  /*38e0*/  VIADD R5, R2.reuse, 0x80 ;  /* 0x0000008002057836 */ /* 0x044fe20000000000 */
[----:B------:R-:W-:-:S04]  /*38f0*/  LOP3.LUT R4, R2, 0xffff, RZ, 0xc0, !PT ;  /* 0x0000ffff02047812 */ /* 0x000fc800078ec0ff */
[----:B------:R-:W-:-:S05]  /*3900*/  LOP3.LUT R5, R5, 0xffff, RZ, 0xc0, !PT ;  /* 0x0000ffff05057812 */ /* 0x000fca00078ec0ff */
[----:B------:R1:W-:Y:S02]  /*3910*/  STL.64 [R1], R4 ;  /* 0x0000000401007387 */ /* 0x0003e40000100a00 */
.L_x_65:
[----:B-1----:R-:W-:-:S04]  /*3920*/  SHF.L.U32 R4, R8, 0x1f, RZ ;  /* 0x0000001f08047819 */ /* 0x002fc800000006ff */
[----:B------:R-:W1:Y:S02]  /*3930*/  SYNCS.PHASECHK.TRANS64.TRYWAIT P0, [UR20+0xd0], R4 ;  /* 0x0000d004ff0075a7 */ /* 0x000e640008001114 */
[----:B-12-4-:R-:W-:Y:S05]  /*3940*/  @!P0 BRA `(.L_x_59) ;  /* 0x0000005800648947 */ /* 0x016fea0003800000 */
.L_x_158:
[----:B-1----:R-:W1:Y:S01]  /*3950*/  LDS.128 R4, [UR20+0x110] ;  /* 0x00011014ff047984 */ /* 0x002e620008000c00 */
[----:B------:R-:W-:Y:S01]  /*3960*/  ULEA UR25, UR24, UR20, 0x3 ;  /* 0x0000001418197291 */ /* 0x000fe2000f8e18ff */
[----:B------:R-:W-:Y:S01]  /*3970*/  SHF.L.U32 R0, R9, 0x1f, RZ ;  /* 0x0000001f09007819 */ /* 0x000fe200000006ff */
[----:B------:R-:W-:Y:S01]  /*3980*/  @!PT LDS RZ, [RZ] ;  /* 0x00000000fffff984 */ /* 0x000fe20000000800 */
[----:B------:R-:W-:Y:S01]  /*3990*/  @!PT LDS RZ, [RZ] ;  /* 0x00000000fffff984 */ /* 0x000fe20000000800 */
[----:B------:R-:W-:Y:S01]  /*39a0*/  @!PT LDS RZ, [RZ] ;  /* 0x00000000fffff984 */ /* 0x000fe20000000800 */
[----:B------:R-:W-:Y:S01]  /*39b0*/  @!PT LDS RZ, [RZ] ;  /* 0x00000000fffff984 */ /* 0x000fe20000000800 */
[----:B------:R2:W-:Y:S06]  /*39c0*/  MEMBAR.ALL.CTA ;  /* 0x0000000000007992 */ /* 0x0005ec0000008000 */
[----:B--2---:R-:W2:Y:S02]  /*39d0*/  FENCE.VIEW.ASYNC.S ;  /* 0x00000000000073c6 */ /* 0x004ea40000000000 */
[----:B--2---:R-:W-:Y:S01]  /*39e0*/  SYNCS.ARRIVE.TRANS64.RED.A1T0 RZ, [UR34], RZ ;  /* 0x000000ffffff79a7 */ /* 0x004fe20008100422 */
[----:B------:R-:W2:Y:S01]  /*39f0*/  SYNCS.PHASECHK.TRANS64.TRYWAIT P0, [UR25+0xf0], R0 ;  /* 0x0000f000ff0075a7 */ /* 0x000ea20008001119 */
[----:B-1----:R-:W-:Y:S01]  /*3a00*/  LOP3.LUT P3, RZ, R6, 0x1, RZ, 0xc0, !PT ;  /* 0x0000000106ff7812 */ /* 0x002fe2000786c0ff */
[----:B--2---:R-:W-:-:S12]  /*3a10*/  @!P0 BRA `(.L_x_60) ;  /* 0x0000005800488947 */ /* 0x004fd80003800000 */
.L_x_160:
[----:B------:R-:W-:Y:S05]  /*3a20*/  BRA.U !UP3, `(.L_x_61) ;  /* 0x000000010bf87547 */ /* 0x000fea000b800000 */
[----:B-1----:R-:W-:Y:S01]  /*3a30*/  IMAD.U32 R0, RZ, RZ, UR24 ;  /* 0x00000018ff007e24 */ /* 0x002fe2000f8e00ff */
[----:B------:R-:W-:-:S04]  /*3a40*/  ULEA UR4, UR19, UR20, 0x3 ;  /* 0x0000001413047291 */ /* 0x000fc8000f8e18ff */
[----:B------:R-:W-:-:S05]  /*3a50*/  LEA R0, R0, R1, 0x2 ;  /* 0x0000000100007211 */ /* 0x000fca00078e10ff */
[----:B------:R1:W5:Y:S01]  /*3a60*/  LDL R4, [R0] ;  /* 0x0000000000047983 */ /* 0x0003620000100800 */
[----:B------:R-:W-:Y:S01]  /*3a70*/  UPLOP3.LUT UP2, UPT, UPT, UPT, UPT, 0x40, 0x4 ;  /* 0x000000000004789c */ /* 0x000fe20003f4e870 */
[----:B------:R-:W-:Y:S01]  /*3a80*/  UMOV UR17, UR35 ;  /* 0x0000002300117c82 */ /* 0x000fe20008000000 */
[----:B-1----:R-:W-:-:S04]  /*3a90*/  SHF.L.U32 R0, R3, 0x1f, RZ ;  /* 0x0000001f03007819 */ /* 0x002fc800000006ff */
[----:B------:R1:W2:Y:S01]  /*3aa0*/  SYNCS.PHASECHK.TRANS64.TRYWAIT P2, [UR4], R0 ;  /* 0x00000000ff0075a7 */ /* 0x0002a20008041104 */
[----:B------:R-:W-:-:S05]  /*3ab0*/  UMOV UR4, UR19 ;  /* 0x0000001300047c82 */ /* 0x000fca0008000000 */
.L_x_64:
[----:B------:R-:W-:Y:S01]  /*3ac0*/  ULEA UR18, UR4, UR20, 0x3 ;  /* 0x0000001404127291 */ /* 0x000fe2000f8e18ff */
[----:B--234-:R-:W-:Y:S11]  /*3ad0*/  @P2 BRA `(.L_x_62) ;  /* 0x00000000000c2947 */ /* 0x01cff60003800000 */
[----:B------:R-:W-:Y:S04]  /*3ae0*/  SHF.L.U32 R5, R3, 0x1f, RZ ;  /* 0x0000001f03057819 */ /* 0x000fe800000006ff */
[----:B------:R-:W2:Y:S02]  /*3af0*/  SYNCS.PHASECHK.TRANS64.TRYWAIT P0, [UR18], R5 ;  /* 0x00000005ff0075a7 */ /* 0x000ea40008001112 */
[----:B--2---:R-:W-:Y:S05]  /*3b00*/  @!P0 BRA `(.L_x_63) ;  /* 0x0000005800248947 */ /* 0x004fea0003800000 */
.L_x_62:
[----:B------:R-:W-:Y:S01]  /*3b10*/  UISETP.NE.AND UP0, UPT, UR17, URZ, UPT ;  /* 0x000000ff1100728c */ /* 0x000fe2000bf05270 */
[----:B------:R-:W-:Y:S01]  /*3b20*/  PLOP3.LUT P2, PT, PT, PT, PT, 0x80, 0x8 ;  /* 0x000000000008781c */ /* 0x000fe20003f4f070 */
[----:B------:R-:W-:Y:S01]  /*3b30*/  UIADD3 UR5, UPT, UPT, UR4, 0x1, URZ ;  /* 0x0000000104057890 */ /* 0x000fe2000fffe0ff */
[----:B------:R-:W-:Y:S11]  /*3b40*/  ELECT P1, URZ, PT ;  /* 0x0000000000ff782f */ /* 0x000ff60003820000 */
[----:B------:R-:W-:Y:S02]  /*3b50*/  @!UPT UIADD3 URZ, UPT, UPT, URZ, URZ, URZ ;  /* 0x000000fffffff290 */ /* 0x000fe4000fffe0ff */
[C---:B-----5:R-:W-:Y:S01]  /*3b60*/  @P1 R2UR.BROADCAST UR8, R4.reuse ;  /* 0x00000000040812ca */ /* 0x060fe200008e0000 */
[----:B------:R-:W-:Y:S01]  /*3b70*/  UISETP.NE.AND UP1, UPT, UR5, 0x8, UPT ;  /* 0x000000080500788c */ /* 0x000fe2000bf25270 */
[----:B------:R-:W-:Y:S01]  /*3b80*/  PLOP3.LUT P0, PT, PT, PT, UP0, 0x80, 0x8 ;  /* 0x000000000008781c */ /* 0x000fe20003f0f008 */
[----:B------:R-:W-:Y:S02]  /*3b90*/  ULEA UR10, UR4, UR23, 0xa ;  /* 0x00000017040a7291 */ /* 0x000fe4000f8e50ff */
[----:B------:R-:W-:Y:S02]  /*3ba0*/  USEL UR6, URZ, 0x1, UP1 ;  /* 0x00000001ff067887 */ /* 0x000fe40008800000 */
[----:B------:R-:W-:Y:S02]  /*3bb0*/  USEL UR19, UR5, URZ, UP1 ;  /* 0x000000ff05137287 */ /* 0x000fe40008800000 */
[----:B------:R-:W-:Y:S02]  /*3bc0*/  ULEA UR14, UR4, UR22, 0x9 ;  /* 0x00000016040e7291 */ /* 0x000fe4000f8e48ff */
[----:B------:R-:W-:Y:S01]  /*3bd0*/  @UP0 ULEA UR5, UR19, UR20, 0x3 ;  /* 0x0000001413050291 */ /* 0x000fe2000f8e18ff */
[----:B------:R-:W-:Y:S01]  /*3be0*/  LOP3.LUT R3, R3, UR6, RZ, 0x3c, !PT ;  /* 0x0000000603037c12 */ /* 0x000fe2000f8e3cff */
[----:B------:R-:W-:Y:S02]  /*3bf0*/  UIADD3 UR6, UPT, UPT, UR10, 0x2, URZ ;  /* 0x000000020a067890 */ /* 0x000fe4000fffe0ff */
[----:B------:R-:W-:Y:S01]  /*3c00*/  UIADD3 UR4, UPT, UPT, UR14, 0x2, URZ ;  /* 0x000000020e047890 */ /* 0x000fe2000fffe0ff */
[----:B-1----:R-:W-:Y:S01]  /*3c10*/  @P0 SHF.L.U32 R0, R3, 0x1f, RZ ;  /* 0x0000001f03000819 */ /* 0x002fe200000006ff */
[----:B------:R-:W-:Y:S01]  /*3c20*/  UIADD3 UR12, UPT, UPT, UR10, 0x4, URZ ;  /* 0x000000040a0c7890 */ /* 0x000fe2000fffe0ff */
[----:B------:R-:W-:Y:S02]  /*3c30*/  UMOV UR11, 0x40004040 ;  /* 0x40004040000b7882 */ /* 0x000fe40000000000 */
[----:B------:R3:W4:Y:S01]  /*3c40*/  @P0 SYNCS.PHASECHK.TRANS64.TRYWAIT P2, [UR5], R0 ;  /* 0x00000000ff0005a7 */ /* 0x0007220008041105 */
[----:B------:R-:W-:Y:S11]  /*3c50*/  ELECT P0, URZ, PT ;  /* 0x0000000000ff782f */ /* 0x000ff60003800000 */
[----:B------:R-:W-:Y:S02]  /*3c60*/  @!UPT UIADD3 URZ, UPT, UPT, URZ, URZ, URZ ;  /* 0x000000fffffff290 */ /* 0x000fe4000fffe0ff */
[C---:B------:R-:W-:Y:S02]  /*3c70*/  @P0 R2UR.BROADCAST UR16, R4.reuse ;  /* 0x00000000041002ca */ /* 0x040fe400008e0000 */
[----:B------:R-:W-:Y:S01]  /*3c80*/  ELECT P0, URZ, PT ;  /* 0x0000000000ff782f */ /* 0x000fe20003800000 */
[----:B------:R-:W-:Y:S01]  /*3c90*/  UMOV UR15, 0x40004040 ;  /* 0x40004040000f7882 */ /* 0x000fe20000000000 */
[----:B------:R-:W-:Y:S01]  /*3ca0*/  UMOV UR7, 0x40004040 ;  /* 0x4000404000077882 */ /* 0x000fe20000000000 */
[----:B------:R1:W-:Y:S01]  /*3cb0*/  UTCHMMA gdesc[UR14], gdesc[UR10], tmem[UR8], tmem[UR32], idesc[UR33], UP2 ;  /* 0x00ff200a0e0075ea */ /* 0x0003e20009000008 */
[----:B------:R-:W-:Y:S01]  /*3cc0*/  UPLOP3.LUT UP2, UPT, UPT, UPT, UPT, 0x80, 0x8 ;  /* 0x000000000008789c */ /* 0x000fe20003f4f070 */
[----:B------:R-:W-:Y:S01]  /*3cd0*/  UMOV UR5, 0x40004040 ;  /* 0x4000404000057882 */ /* 0x000fe20000000000 */
[----:B------:R-:W-:Y:S01]  /*3ce0*/  UMOV UR13, 0x40004040 ;  /* 0x40004040000d7882 */ /* 0x000fe20000000000 */
[----:B------:R-:W-:Y:S04]  /*3cf0*/  UMOV UR9, 0x40004040 ;  /* 0x4000404000097882 */ /* 0x000fe80000000000 */
[----:B------:R2:W-:Y:S01]  /*3d00*/  UTCHMMA gdesc[UR4], gdesc[UR6], tmem[UR16], tmem[UR30], idesc[UR31], UPT ;  /* 0x00ff1e06040075ea */ /* 0x0005e2000b800010 */
[----:B-1----:R-:W-:Y:S01]  /*3d10*/  UIADD3 UR8, UPT, UPT, UR14, 0x4, URZ ;  /* 0x000000040e087890 */ /* 0x002fe2000fffe0ff */
[C---:B------:R-:W-:Y:S02]  /*3d20*/  @P0 R2UR.BROADCAST UR15, R4.reuse ;  /* 0x00000000040f02ca */ /* 0x040fe400008e0000 */
[----:B------:R-:W-:Y:S01]  /*3d30*/  ELECT P0, URZ, PT ;  /* 0x0000000000ff782f */ /* 0x000fe20003800000 */
[----:B------:R-:W-:Y:S02]  /*3d40*/  UIADD3 UR10, UPT, UPT, UR10, 0x6, URZ ;  /* 0x000000060a0a7890 */ /* 0x000fe4000fffe0ff */
[----:B--2---:R-:W-:Y:S10]  /*3d50*/  UIADD3 UR6, UPT, UPT, UR14, 0x6, URZ ;  /* 0x000000060e067890 */ /* 0x004ff4000fffe0ff */
[----:B------:R-:W-:Y:S01]  /*3d60*/  @P0 R2UR.BROADCAST UR14, R4 ;  /* 0x00000000040e02ca */ /* 0x000fe200008e0000 */
[----:B------:R-:W-:Y:S02]  /*3d70*/  UIADD3 UR5, UPT, UPT, UR18, 0x40, URZ ;  /* 0x0000004012057890 */ /* 0x000fe4000fffe0ff */
[----:B------:R-:W-:Y:S01]  /*3d80*/  UIADD3 UR4, UPT, UPT, UR17, 0x1, URZ ;  /* 0x0000000111047890 */ /* 0x000fe2000fffe0ff */
[----:B------:R1:W-:Y:S03]  /*3d90*/  UTCHMMA gdesc[UR8], gdesc[UR12], tmem[UR15], tmem[UR28], idesc[UR29], UPT ;  /* 0x00ff1c0c080075ea */ /* 0x0003e6000b80000f */
[----:B------:R-:W-:Y:S03]  /*3da0*/  UISETP.GT.U32.AND UP0, UPT, UR4, 0x1, UPT ;  /* 0x000000010400788c */ /* 0x000fe6000bf04070 */
[----:B------:R-:W-:Y:S03]  /*3db0*/  UMOV UR4, UR19 ;  /* 0x0000001300047c82 */ /* 0x000fe60008000000 */
[----:B------:R3:W-:Y:S01]  /*3dc0*/  UTCHMMA gdesc[UR6], gdesc[UR10], tmem[UR14], tmem[UR26], idesc[UR27], UPT ;  /* 0x00ff1a0a060075ea */ /* 0x0007e2000b80000e */
[----:B------:R3:W-:Y:S01]  /*3dd0*/  UTCBAR.MULTICAST [UR5], URZ, UR21 ;  /* 0x000000ff050073e9 */ /* 0x0007e20008000815 */
[----:B-1----:R-:W-:Y:S07]  /*3de0*/  UIADD3 UR8, UPT, UPT, UR17, -0x1, URZ ;  /* 0xffffffff11087890 */ /* 0x002fee000fffe0ff */
[----:B------:R-:W-:Y:S01]  /*3df0*/  UMOV UR17, UR8 ;  /* 0x0000000800117c82 */ /* 0x000fe20008000000 */
[----:B------:R-:W-:Y:S05]  /*3e00*/  BRA.U UP0, `(.L_x_64) ;  /* 0xfffffffd002c7547 */ /* 0x000fea000b83ffff */
.L_x_61:
[----:B------:R-:W-:Y:S01]  /*3e10*/  UIADD3 UR4, UPT, UPT, UR24, 0x1, URZ ;  /* 0x0000000118047890 */ /* 0x000fe2000fffe0ff */
[----:B------:R-:W-:Y:S01]  /*3e20*/  LOP3.LUT R8, R8, 0x1, RZ, 0x3c, !PT ;  /* 0x0000000108087812 */ /* 0x000fe200078e3cff */
[----:B---3--:R-:W-:Y:S02]  /*3e30*/  UIADD3 UR5, UPT, UPT, UR25, 0xe0, URZ ;  /* 0x000000e019057890 */ /* 0x008fe4000fffe0ff */
[----:B------:R-:W-:-:S04]  /*3e40*/  UISETP.NE.AND UP0, UPT, UR4, 0x2, UPT ;  /* 0x000000020400788c */ /* 0x000fc8000bf05270 */
[----:B------:R-:W-:Y:S02]  /*3e50*/  USEL UR6, URZ, 0x1, UP0 ;  /* 0x00000001ff067887 */ /* 0x000fe40008000000 */
[----:B------:R-:W-:Y:S01]  /*3e60*/  USEL UR24, UR4, URZ, UP0 ;  /* 0x000000ff04187287 */ /* 0x000fe20008000000 */
[----:B------:R2:W-:Y:S03]  /*3e70*/  UTCBAR [UR5], URZ ;  /* 0x000000ff050073e9 */ /* 0x0005e600080000ff */
[----:B------:R-:W-:Y:S01]  /*3e80*/  LOP3.LUT R9, R9, UR6, RZ, 0x3c, !PT ;  /* 0x0000000609097c12 */ /* 0x000fe2000f8e3cff */
[----:B------:R-:W-:Y:S07]  /*3e90*/  @P3 BRA `(.L_x_65) ;  /* 0xfffffff800a03947 */ /* 0x000fee000383ffff */
[----:B------:R-:W3:Y:S01]  /*3ea0*/  S2UR UR6, SR_CgaCtaId ;  /* 0x00000000000679c3 */ /* 0x000ee20000008800 */
[----:B------:R-:W-:Y:S01]  /*3eb0*/  ELECT P0, URZ, PT ;  /* 0x0000000000ff782f */ /* 0x000fe20003800000 */
[----:B-1----:R-:W-:Y:S01]  /*3ec0*/  IMAD.MOV.U32 R0, RZ, RZ, 0x1 ;  /* 0x00000001ff007424 */ /* 0x002fe200078e00ff */
[----:B------:R-:W-:Y:S01]  /*3ed0*/  UIADD3 UR20, UPT, UPT, UR20, 0xf0, URZ ;  /* 0x000000f014147890 */ /* 0x000fe2000fffe0ff */
[----:B------:R-:W-:Y:S01]  /*3ee0*/  SHF.L.U32 R3, R9, 0x1f, RZ ;  /* 0x0000001f09037819 */ /* 0x000fe200000006ff */
[----:B------:R-:W-:-:S03]  /*3ef0*/  UMOV UR4, 0x40 ;  /* 0x0000004000047882 */ /* 0x000fc60000000000 */
[----:B------:R-:W-:Y:S01]  /*3f00*/  UVIRTCOUNT.DEALLOC.SMPOOL 0x80 ;  /* 0x000000800000784c */ /* 0x000fe20000000000 */
[----:B---3--:R-:W-:Y:S02]  /*3f10*/  ULEA UR6, UR6, UR4, 0x18 ;  /* 0x0000000406067291 */ /* 0x008fe4000f8ec0ff */
[----:B------:R-:W-:-:S07]  /*3f20*/  ULEA UR4, UR24, UR20, 0x3 ;  /* 0x0000001418047291 */ /* 0x000fce000f8e18ff */
[----:B------:R1:W-:Y:S02]  /*3f30*/  @P0 STS.U8 [UR6+0x1c], R0 ;  /* 0x00001c00ff000988 */ /* 0x0003e40008000006 */
[----:B------:R-:W3:Y:S02]  /*3f40*/  SYNCS.PHASECHK.TRANS64.TRYWAIT P0, [UR4], R3 ;  /* 0x00000003ff0075a7 */ /* 0x000ee40008001104 */
[----:B-1-3--:R-:W-:Y:S05]  /*3f50*/  @!P0 BRA `(.L_x_66) ;  /* 0x0000005400288947 */ /* 0x00afea0003800000 */
.L_x_163:
[----:B------:R-:W-:-:S04]  /*3f60*/  UIADD3 UR4, UPT, UPT, UR24, 0x1, URZ ;  /* 0x0000000118047890 */ /* 0x000fc8000fffe0ff */
[----:B------:R-:W-:-:S04]  /*3f70*/  UISETP.NE.AND UP0, UPT, UR4, 0x2, UPT ;  /* 0x000000020400788c */ /* 0x000fc8000bf05270 */
[----:B--2---:R-:W-:Y:S02]  /*3f80*/  USEL UR5, URZ, 0x1, UP0 ;  /* 0x00000001ff057887 */ /* 0x004fe40008000000 */
[----:B------:R-:W-:-:S04]  /*3f90*/  USEL UR4, UR4, URZ, UP0 ;  /* 0x000000ff04047287 */ /* 0x000fc80008000000 */
[----:B------:R-:W-:Y:S01]  /*3fa0*/  ULEA UR4, UR4, UR20, 0x3 ;  /* 0x0000001404047291 */ /* 0x000fe2000f8e18ff */
[----:B-1----:R-:W-:-:S04]  /*3fb0*/  LOP3.LUT R3, R9, UR5, RZ, 0x3c, !PT ;  /* 0x0000000509037c12 */ /* 0x002fc8000f8e3cff */
[----:B------:R-:W-:-:S04]  /*3fc0*/  SHF.L.U32 R3, R3, 0x1f, RZ ;  /* 0x0000001f03037819 */ /* 0x000fc800000006ff */
[----:B------:R-:W1:Y:S02]  /*3fd0*/  SYNCS.PHASECHK.TRANS64.TRYWAIT P0, [UR4], R3 ;  /* 0x00000003ff0075a7 */ /* 0x000e640008001104 */
[----:B-1----:R-:W-:Y:S05]  /*3fe0*/  @!P0 BRA `(.L_x_67) ;  /* 0x00000054001c8947 */ /* 0x002fea0003800000 */
.L_x_165:
[----:B------:R-:W-:Y:S01]  /*3ff0*/  NOP ;  /* 0x0000000000007918 */ /* 0x000fe20000000000 */
[----:B-1----:R-:W1:Y:S01]  /*4000*/  LDS R0, [UR6+0x14] ;  /* 0x00001406ff007984 */ /* 0x002e620008000800 */
[----:B------:R-:W-:Y:S01]  /*4010*/  LOP3.LUT R3, R2, 0xffff, RZ, 0xc0, !PT ;  /* 0x0000ffff02037812 */ /* 0x000fe200078ec0ff */
[----:B------:R-:W-:-:S03]  /*4020*/  IMAD.MOV.U32 R2, RZ, RZ, 0xffff ;  /* 0x0000ffffff027424 */ /* 0x000fc600078e00ff */
[----:B------:R-:W-:-:S04]  /*4030*/  SHF.R.U32.HI R3, RZ, 0x5, R3 ;  /* 0x00000005ff037819 */ /* 0x000fc80000011603 */
[----:B------:R-:W-:-:S04]  /*4040*/  SHF.L.U32 R2, R2, R3, RZ ;  /* 0x0000000302027219 */ /* 0x000fc800000006ff */
[----:B-1----:R-:W-:-:S04]  /*4050*/  LOP3.LUT R0, R0, R2, RZ, 0xc0, !PT ;  /* 0x0000000200007212 */ /* 0x002fc800078ec0ff */
[----:B------:R-:W-:Y:S01]  /*4060*/  ISETP.NE.AND P0, PT, R0, R2, PT ;  /* 0x000000020000720c */ /* 0x000fe20003f05270 */
[----:B------:R-:W-:-:S05]  /*4070*/  IMAD.MOV.U32 R0, RZ, RZ, 0x1 ;  /* 0x00000001ff007424 */ /* 0x000fca00078e00ff */
[----:B------:R-:W-:-:S07]  /*4080*/  SHF.L.U32 R0, R0, R3, RZ ;  /* 0x0000000300007219 */ /* 0x000fce00000006ff */
[----:B------:R-:W-:Y:S05]  /*4090*/  @P0 BRA `(.L_x_68) ;  /* 0x00000000005c0947 */ /* 0x000fea0003800000 */
[----:B------:R-:W1:Y:S02]  /*40a0*/  LDS R3, [UR6+0x18] ;  /* 0x00001806ff037984 */ /* 0x000e640008000800 */
[----:B-1----:R-:W-:-:S04]  /*40b0*/  LOP3.LUT R3, R3, R0, RZ, 0xc0, !PT ;  /* 0x0000000003037212 */ /* 0x002fc800078ec0ff */
[----:B------:R-:W-:-:S13]  /*40c0*/  ISETP.NE.AND P0, PT, R3, R0, PT ;  /* 0x000000000300720c */ /* 0x000fda0003f05270 */
[----:B------:R-:W-:Y:S05]  /*40d0*/  @P0 BRA `(.L_x_69) ;  /* 0x0000000000400947 */ /* 0x000fea0003800000 */
[----:B------:R-:W-:Y:S01]  /*40e0*/  R2UR UR4, R2 ;  /* 0x00000000020472ca */ /* 0x000fe200000e0000 */
[----:B------:R-:W1:Y:S01]  /*40f0*/  S2R R3, SR_LANEID ;  /* 0x0000000000037919 */ /* 0x000e620000000000 */
[----:B------:R-:W-:-:S04]  /*4100*/  LOP3.LUT R0, RZ, R0, RZ, 0x33, !PT ;  /* 0x00000000ff007212 */ /* 0x000fc800078e33ff */
[----:B------:R-:W2:Y:S07]  /*4110*/  REDUX UR7, R0 ;  /* 0x00000000000773c4 */ /* 0x000eae0000000000 */
[----:B------:R-:W-:-:S03]  /*4120*/  ULOP3.LUT UR5, URZ, UR4, URZ, 0x33, !UPT ;  /* 0x00000004ff057292 */ /* 0x000fc6000f8e33ff */
[----:B------:R-:W-:Y:S02]  /*4130*/  VOTEU.ANY UR4, UPT, PT ;  /* 0x0000000000047886 */ /* 0x000fe400038e0100 */
[----:B------:R-:W-:Y:S01]  /*4140*/  UFLO.U32 UR4, UR4 ;  /* 0x00000004000472bd */ /* 0x000fe200080e0000 */
[----:B------:R-:W-:-:S04]  /*4150*/  IMAD.U32 R2, RZ, RZ, UR5 ;  /* 0x00000005ff027e24 */ /* 0x000fc8000f8e00ff */
[----:B------:R-:W3:Y:S02]  /*4160*/  REDUX UR8, R2 ;  /* 0x00000000020873c4 */ /* 0x000ee40000000000 */
[----:B------:R1:W-:Y:S01]  /*4170*/  UTCATOMSWS.AND URZ, UR5 ;  /* 0x0000000500ff79e3 */ /* 0x0003e20008000000 */
[----:B--2---:R-:W-:Y:S01]  /*4180*/  IMAD.U32 R0, RZ, RZ, UR7 ;  /* 0x00000007ff007e24 */ /* 0x004fe2000f8e00ff */
[----:B-1----:R-:W-:Y:S01]  /*4190*/  ISETP.EQ.U32.AND P0, PT, R3, UR4, PT ;  /* 0x0000000403007c0c */ /* 0x002fe2000bf02070 */
[----:B---3--:R-:W-:-:S12]  /*41a0*/  IMAD.U32 R2, RZ, RZ, UR8 ;  /* 0x00000008ff027e24 */ /* 0x008fd8000f8e00ff */
[----:B------:R1:W-:Y:S04]  /*41b0*/  @P0 ATOMS.AND RZ, [UR6+0x14], R2 ;  /* 0x00001402ffff098c */ /* 0x0003e8000a800006 */
[----:B------:R1:W-:Y:S01]  /*41c0*/  @P0 ATOMS.AND RZ, [UR6+0x18], R0 ;  /* 0x00001800ffff098c */ /* 0x0003e2000a800006 */
[----:B------:R-:W-:Y:S05]  /*41d0*/  BRA `(.L_x_70) ;  /* 0x0000000000147947 */ /* 0x000fea0003800000 */
.L_x_69:
[----:B------:R-:W-:Y:S02]  /*41e0*/  MOV R2, 0x4200 ;  /* 0x0000420000027802 */ /* 0x000fe40000000f00 */
[----:B----45:R-:W-:Y:S05]  /*41f0*/  CALL.REL.NOINC `($__internal_0_$__cuda_sm10x_tcgen05_guardrail_trap_col_being_dealloced_not_returned_by_alloc) ;  /* 0x0000005800087944 */ /* 0x030fea0003c00000 */
[----:B------:R-:W-:Y:S05]  /*4200*/  BRA `(.L_x_70) ;  /* 0x0000000000087947 */ /* 0x000fea0003800000 */
.L_x_68:
[----:B------:R-:W-:Y:S02]  /*4210*/  MOV R2, 0x4230 ;  /* 0x0000423000027802 */ /* 0x000fe40000000f00 */
[----:B----45:R-:W-:Y:S05]  /*4220*/  CALL.REL.NOINC `($__internal_2_$__cuda_sm10x_tcgen05_guardrail_trap_unallocated_columns_being_dealloced) ;  /* 0x0000005800147944 */ /* 0x030fea0003c00000 */
.L_x_70:
[----:B------:R-:W-:Y:S01]  /*4230*/  NOP ;  /* 0x0000000000007918 */ /* 0x000fe20000000000 */
[----:B------:R-:W-:Y:S05]  /*4240*/  EXIT ;  /* 0x000000000000794d */ /* 0x000fea0003800000 */
.L_x_54:
[----:B------:R-:W-:-:S09]  /*4250*/  UISETP.NE.OR UP0, UPT, UR18, 0x3, !UP3 ;  /* 0x000000031200788c */ /* 0x000fd2000df05670 */
[----:B------:R-:W-:Y:S05]  /*4260*/  BRA.U UP0, `(.L_x_71) ;  /* 0x0000001100e87547 */ /* 0x000fea000b800000 */
[----:B------:R-:W2:Y:S01]  /*4270*/  LDCU.64 UR4, c[0x0][0x988] ;  /* 0x00013100ff0477ac */ /* 0x000ea20008000a00 */
[----:B------:R-:W3:Y:S01]  /*4280*/  S2UR UR10, SR_CgaCtaId ;  /* 0x00000000000a79c3 */ /* 0x000ee20000008800 */
[----:B------:R-:W-:Y:S01]  /*4290*/  HFMA2 R10, -RZ, RZ, 0, 5.9604644775390625e-08 ;  /* 0x00000001ff0a7431 */ /* 0x000fe200000001ff */
[----:B------:R-:W-:Y:S01]  /*42a0*/  MOV R9, RZ ;  /* 0x000000ff00097202 */ /* 0x000fe20000000f00 */
[----:B------:R-:W4:Y:S01]  /*42b0*/  LDCU UR44, c[0x0][0x370] ;  /* 0x00006e00ff2c77ac */ /* 0x000f220008000800 */
[----:B------:R-:W-:Y:S01]  /*42c0*/  HFMA2 R3, -RZ, RZ, 0, 0.00048828125 ;  /* 0x00001000ff037431 */ /* 0x000fe200000001ff */
[----:B------:R-:W4:Y:S03]  /*42d0*/  LDCU.128 UR28, c[0x0][0xc10] ;  /* 0x00018200ff1c77ac */ /* 0x000f260008000c00 */
[----:B------:R-:W1:Y:S01]  /*42e0*/  LDC.64 R12, c[0x0][0x348] ;  /* 0x0000d200ff0c7b82 */ /* 0x000e620000000a00 */
[----:B------:R-:W3:Y:S01]  /*42f0*/  LDCU UR38, c[0x0][0x374] ;  /* 0x00006e80ff2677ac */ /* 0x000ee20008000800 */
[----:B------:R-:W3:Y:S01]  /*4300*/  LDCU.64 UR26, c[0x0][0x990] ;  /* 0x00013200ff1a77ac */ /* 0x000ee20008000a00 */
[----:B------:R-:W3:Y:S01]  /*4310*/  LDCU UR17, c[0x0][0xc0c] ;  /* 0x00018180ff1177ac */ /* 0x000ee20008000800 */
[----:B--2---:R-:W-:Y:S01]  /*4320*/  UISETP.NE.U32.AND UP0, UPT, UR4, URZ, UPT ;  /* 0x000000ff0400728c */ /* 0x004fe2000bf05070 */
[----:B------:R-:W2:Y:S01]  /*4330*/  LDCU.128 UR32, c[0x0][0xa80] ;  /* 0x00015000ff2077ac */ /* 0x000ea20008000c00 */
[----:B------:R-:W2:Y:S01]  /*4340*/  LDCU UR55, c[0x0][0xc20] ;  /* 0x00018400ff3777ac */ /* 0x000ea20008000800 */
[----:B------:R-:W1:Y:S01]  /*4350*/  LDCU UR4, c[0x0][0xc30] ;  /* 0x00018600ff0477ac */ /* 0x000e620008000800 */
[----:B------:R-:W1:Y:S01]  /*4360*/  LDCU.128 UR40, c[0x0][0xa90] ;  /* 0x00015200ff2877ac */ /* 0x000e620008000c00 */
[----:B------:R-:W-:Y:S01]  /*4370*/  UMOV UR20, 0x400 ;  /* 0x0000040000147882 */ /* 0x000fe20000000000 */
[----:B----4-:R-:W-:-:S02]  /*4380*/  UIMAD.WIDE.U32 UR6, UR44, UR28, URZ ;  /* 0x0000001c2c0672a5 */ /* 0x010fc4000f8e00ff */
[----:B---3--:R-:W-:Y:S02]  /*4390*/  UIMAD.WIDE.U32 UR8, UR38, UR31, URZ ;  /* 0x0000001f260872a5 */ /* 0x008fe4000f8e00ff */
[----:B------:R-:W-:Y:S02]  /*43a0*/  ULEA UR20, UR10, UR20, 0x18 ;  /* 0x000000140a147291 */ /* 0x000fe4000f8ec0ff */
[----:B------:R-:W-:Y:S02]  /*43b0*/  UISETP.NE.AND.EX UP5, UPT, UR5, URZ, UPT, UP0 ;  /* 0x000000ff0500728c */ /* 0x000fe4000bfa5300 */
[----:B------:R-:W-:Y:S02]  /*43c0*/  UISETP.NE.U32.AND UP6, UPT, UR26, URZ, UPT ;  /* 0x000000ff1a00728c */ /* 0x000fe4000bfc5070 */
[----:B------:R-:W-:Y:S02]  /*43d0*/  UIADD3 UR46, UPT, UPT, UR20, 0x98, URZ ;  /* 0x00000098142e7890 */ /* 0x000fe4000fffe0ff */
[----:B------:R-:W-:-:S02]  /*43e0*/  UIADD3 UR45, UPT, UPT, UR20, 0xd8, URZ ;  /* 0x000000d8142d7890 */ /* 0x000fc4000fffe0ff */
[----:B------:R-:W-:Y:S02]  /*43f0*/  UIADD3 UR37, UPT, UPT, UR20, 0x80, URZ ;  /* 0x0000008014257890 */ /* 0x000fe4000fffe0ff */
[----:B------:R-:W-:Y:S02]  /*4400*/  UIADD3 UR36, UPT, UPT, UR20, 0x88, URZ ;  /* 0x0000008814247890 */ /* 0x000fe4000fffe0ff */
[----:B------:R-:W-:Y:S02]  /*4410*/  UIADD3 UR25, UPT, UPT, UR20, 0x90, URZ ;  /* 0x0000009014197890 */ /* 0x000fe4000fffe0ff */
[----:B------:R-:W-:Y:S02]  /*4420*/  UISETP.NE.AND UP0, UPT, UR39, 0x1, UPT ;  /* 0x000000012700788c */ /* 0x000fe4000bf05270 */
[----:B------:R-:W-:Y:S02]  /*4430*/  UISETP.GE.AND UP2, UPT, UR39, 0x1, UPT ;  /* 0x000000012700788c */ /* 0x000fe4000bf46270 */
[----:B------:R-:W-:Y:S01]  /*4440*/  UISETP.NE.AND UP0, UPT, UR17, 0x1, UPT ;  /* 0x000000011100788c */ /* 0x000fe2000bf05270 */
[----:B------:R-:W-:Y:S01]  /*4450*/  UMOV UR53, UR7 ;  /* 0x0000000700357c82 */ /* 0x000fe20008000000 */
[----:B------:R-:W-:Y:S01]  /*4460*/  UMOV UR50, UR9 ;  /* 0x0000000900327c82 */ /* 0x000fe20008000000 */
[----:B------:R-:W-:-:S02]  /*4470*/  USEL UR54, URZ, 0x1, UP4 ;  /* 0x00000001ff367887 */ /* 0x000fc4000a000000 */
[----:B------:R-:W-:Y:S02]  /*4480*/  UISETP.NE.AND UP2, UPT, UR30, 0x1, UPT ;  /* 0x000000011e00788c */ /* 0x000fe4000bf45270 */
[----:B--2---:R-:W-:Y:S01]  /*4490*/  UISETP.NE.AND UP0, UPT, UR32, 0x1, UPT ;  /* 0x000000012000788c */ /* 0x004fe2000bf05270 */
[----:B------:R-:W2:Y:S01]  /*44a0*/  LDCU UR56, c[0x0][0xaa0] ;  /* 0x00015400ff3877ac */ /* 0x000ea20008000800 */
[----:B------:R-:W-:Y:S01]  /*44b0*/  UPLOP3.LUT UP4, UPT, UPT, UPT, UPT, 0x40, 0x4 ;  /* 0x000000000004789c */ /* 0x000fe20003f8e870 */
[----:B------:R-:W3:Y:S01]  /*44c0*/  LDCU.64 UR18, c[0x0][0xc28] ;  /* 0x00018500ff1277ac */ /* 0x000ee20008000a00 */
[----:B------:R-:W-:Y:S02]  /*44d0*/  UISETP.NE.AND.EX UP6, UPT, UR27, URZ, UPT, UP6 ;  /* 0x000000ff1b00728c */ /* 0x000fe4000bfc5360 */
[----:B------:R-:W-:Y:S02]  /*44e0*/  UPRMT UR46, UR10, 0x654, UR46 ;  /* 0x000006540a2e7896 */ /* 0x000fe4000800002e */
[----:B------:R-:W-:-:S02]  /*44f0*/  UPRMT UR45, URZ, 0x654, UR45 ;  /* 0x00000654ff2d7896 */ /* 0x000fc4000800002d */
[----:B------:R-:W-:Y:S02]  /*4500*/  UPRMT UR49, UR10, 0x654, UR37 ;  /* 0x000006540a317896 */ /* 0x000fe40008000025 */
[----:B------:R-:W-:Y:S02]  /*4510*/  UPRMT UR48, UR10, 0x654, UR36 ;  /* 0x000006540a307896 */ /* 0x000fe40008000024 */
[----:B------:R-:W-:Y:S02]  /*4520*/  UPRMT UR47, UR10, 0x654, UR25 ;  /* 0x000006540a2f7896 */ /* 0x000fe40008000019 */
[----:B------:R-:W-:Y:S02]  /*4530*/  USHF.R.U32.HI UR53, URZ, UR29, UR53 ;  /* 0x0000001dff357299 */ /* 0x000fe40008011635 */
[----:B------:R-:W-:Y:S02]  /*4540*/  USHF.R.U32.HI UR50, URZ, UR55, UR50 ;  /* 0x00000037ff327299 */ /* 0x000fe40008011632 */
[----:B-1----:R-:W-:-:S02]  /*4550*/  UISETP.NE.AND UP3, UPT, UR4, 0x1, UPT ;  /* 0x000000010400788c */ /* 0x002fc4000bf65270 */
[----:B------:R-:W-:Y:S02]  /*4560*/  UISETP.NE.AND UP2, UPT, UR35, 0x1, UPT ;  /* 0x000000012300788c */ /* 0x000fe4000bf45270 */
[----:B--23--:R-:W-:-:S11]  /*4570*/  UISETP.NE.AND UP0, UPT, UR42, 0x1, UPT ;  /* 0x000000012a00788c */ /* 0x00cfd6000bf05270 */
.L_x_82:
[----:B------:R-:W-:Y:S04]  /*4580*/  SHF.L.U32 R2, R9, 0x1f, RZ ;  /* 0x0000001f09027819 */ /* 0x000fe800000006ff */
[----:B-1----:R-:W1:Y:S02]  /*4590*/  SYNCS.PHASECHK.TRANS64.TRYWAIT P0, [UR20+0xd0], R2 ;  /* 0x0000d002ff0075a7 */ /* 0x002e640008001114 */
[----:B-1----:R-:W-:Y:S05]  /*45a0*/  @!P0 BRA `(.L_x_72) ;  /* 0x0000004c00c48947 */ /* 0x002fea0003800000 */
.L_x_167:
[----:B------:R-:W2:Y:S01]  /*45b0*/  LDS.128 R4, [UR20+0x110] ;  /* 0x00011014ff047984 */ /* 0x000ea20008000c00 */
[----:B------:R-:W-:Y:S01]  /*45c0*/  UISETP.GE.AND UP0, UPT, UR39, 0x1, UPT ;  /* 0x000000012700788c */ /* 0x000fe2000bf06270 */
[----:B------:R-:W-:Y:S01]  /*45d0*/  @!PT LDS RZ, [RZ] ;  /* 0x00000000fffff984 */ /* 0x000fe20000000800 */
[----:B------:R-:W-:Y:S01]  /*45e0*/  @!PT LDS RZ, [RZ] ;  /* 0x00000000fffff984 */ /* 0x000fe20000000800 */
[----:B------:R-:W-:Y:S01]  /*45f0*/  @!PT LDS RZ, [RZ] ;  /* 0x00000000fffff984 */ /* 0x000fe20000000800 */
[----:B------:R-:W-:Y:S01]  /*4600*/  @!PT LDS RZ, [RZ] ;  /* 0x00000000fffff984 */ /* 0x000fe20000000800 */
[----:B------:R3:W-:Y:S06]  /*4610*/  MEMBAR.ALL.CTA ;  /* 0x0000000000007992 */ /* 0x0007ec0000008000 */
[----:B---3--:R-:W3:Y:S02]  /*4620*/  FENCE.VIEW.ASYNC.S ;  /* 0x00000000000073c6 */ /* 0x008ee40000000000 */
[----:B---3--:R-:W-:Y:S01]  /*4630*/  SYNCS.ARRIVE.TRANS64.RED.A1T0 RZ, [UR45], RZ ;  /* 0x000000ffffff79a7 */ /* 0x008fe2000810042d */
[----:B--2---:R-:W-:Y:S11]  /*4640*/  LOP3.LUT P0, RZ, R6, 0x1, RZ, 0xc0, !PT ;  /* 0x0000000106ff7812 */ /* 0x004ff6000780c0ff */
[----:B------:R-:W-:Y:S02]  /*4650*/  @!UPT UIADD3 URZ, UPT, UPT, URZ, URZ, URZ ;  /* 0x000000fffffff290 */ /* 0x000fe4000fffe0ff */
[----:B------:R-:W-:Y:S01]  /*4660*/  VOTEU.ANY UP2, P0 ;  /* 0x0000000000ff7886 */ /* 0x000fe20000040100 */
[----:B------:R-:W-:Y:S11]  /*4670*/  PLOP3.LUT P0, PT, PT, PT, UP2, 0x80, 0x8 ;  /* 0x000000000008781c */ /* 0x000ff60003f0f028 */
[----:B------:R-:W-:Y:S02]  /*4680*/  @!UPT UIADD3 URZ, UPT, UPT, URZ, URZ, URZ ;  /* 0x000000fffffff290 */ /* 0x000fe4000fffe0ff */
[----:B-1----:R-:W-:Y:S02]  /*4690*/  @P0 MOV R2, R4 ;  /* 0x0000000400020202 */ /* 0x002fe40000000f00 */
[----:B------:R-:W-:Y:S02]  /*46a0*/  @P0 LOP3.LUT R0, R5, 0xffff, RZ, 0xc0, !PT ;  /* 0x0000ffff05000812 */ /* 0x000fe400078ec0ff */
[----:B------:R-:W-:Y:S02]  /*46b0*/  @P0 R2UR UR5, R2 ;  /* 0x00000000020502ca */ /* 0x000fe400000e0000 */
[----:B------:R-:W-:Y:S11]  /*46c0*/  @P0 R2UR UR4, R0 ;  /* 0x00000000000402ca */ /* 0x000ff600000e0000 */
[----:B------:R-:W-:Y:S02]  /*46d0*/  @UP2 UMOV UR16, UR5 ;  /* 0x0000000500102c82 */ /* 0x000fe40008000000 */
[----:B------:R-:W-:Y:S01]  /*46e0*/  @UP2 UMOV UR15, UR4 ;  /* 0x00000004000f2c82 */ /* 0x000fe20008000000 */
[----:B------:R-:W-:Y:S05]  /*46f0*/  BRA.U !UP0, `(.L_x_73) ;  /* 0x0000000108c07547 */ /* 0x000fea000b800000 */
[----:B------:R-:W-:Y:S02]  /*4700*/  UIMAD.WIDE.U32 UR8, UR15, UR31, URZ ;  /* 0x0000001f0f0872a5 */ /* 0x000fe4000f8e00ff */
[----:B------:R-:W-:Y:S02]  /*4710*/  UP2UR UR14, UPR, URZ, 0x4 ;  /* 0x00000004ff0e7883 */ /* 0x000fe40008000000 */
[----:B------:R-:W-:Y:S02]  /*4720*/  UISETP.NE.AND UP2, UPT, UR30, 0x1, UPT ;  /* 0x000000011e00788c */ /* 0x000fe4000bf45270 */
[----:B------:R-:W-:Y:S02]  /*4730*/  UIMAD.WIDE.U32 UR10, UR16, UR28, URZ ;  /* 0x0000001c100a72a5 */ /* 0x000fe4000f8e00ff */
[----:B------:R-:W-:Y:S02]  /*4740*/  USEL UR4, UR38, UR50, !UP2 ;  /* 0x0000003226047287 */ /* 0x000fe4000d000000 */
[----:B------:R-:W-:Y:S02]  /*4750*/  UISETP.NE.AND UP0, UPT, UR17, 0x1, UPT ;  /* 0x000000011100788c */ /* 0x000fe4000bf05270 */
[----:B------:R-:W-:Y:S02]  /*4760*/  UP2UR UR21, UPR, URZ, 0x2 ;  /* 0x00000002ff157883 */ /* 0x000fe40008000000 */
[----:B------:R-:W-:Y:S02]  /*4770*/  UISETP.NE.AND UP1, UPT, UR39, 0x1, UPT ;  /* 0x000000012700788c */ /* 0x000fe4000bf25270 */
[----:B------:R-:W-:Y:S02]  /*4780*/  UIMAD.WIDE.U32 UR12, UR4, UR18, URZ ;  /* 0x00000012040c72a5 */ /* 0x000fe4000f8e00ff */
[----:B------:R-:W-:Y:S01]  /*4790*/  USEL UR7, UR44, UR53, !UP0 ;  /* 0x000000352c077287 */ /* 0x000fe2000c000000 */
[----:B------:R-:W-:Y:S02]  /*47a0*/  UMOV UR5, UR9 ;  /* 0x0000000900057c82 */ /* 0x000fe40008000000 */
[----:B------:R-:W-:Y:S02]  /*47b0*/  USHF.R.U32.HI UR6, URZ, UR55, UR5 ;  /* 0x00000037ff067299 */ /* 0x000fe40008011605 */
[----:B------:R-:W-:Y:S02]  /*47c0*/  UIMAD.WIDE.U32 UR22, UR7, UR18, URZ ;  /* 0x00000012071672a5 */ /* 0x000fe4000f8e00ff */
[----:B------:R-:W-:Y:S02]  /*47d0*/  USEL UR6, UR15, UR6, !UP2 ;  /* 0x000000060f067287 */ /* 0x000fe4000d000000 */
[----:B------:R-:W-:Y:S01]  /*47e0*/  UISETP.NE.AND UP2, UPT, UR14, URZ, UPT ;  /* 0x000000ff0e00728c */ /* 0x000fe2000bf45270 */
[----:B------:R-:W-:Y:S01]  /*47f0*/  UMOV UR5, UR11 ;  /* 0x0000000b00057c82 */ /* 0x000fe20008000000 */
[----:B------:R-:W-:Y:S02]  /*4800*/  UIMAD.WIDE.U32 UR10, UR6, UR18, URZ ;  /* 0x00000012060a72a5 */ /* 0x000fe4000f8e00ff */
[----:B------:R-:W-:Y:S03]  /*4810*/  USHF.R.U32.HI UR8, URZ, UR29, UR5 ;  /* 0x0000001dff087299 */ /* 0x000fe60008011605 */
[----:B------:R-:W-:Y:S02]  /*4820*/  UMOV UR5, UR13 ;  /* 0x0000000d00057c82 */ /* 0x000fe40008000000 */
[----:B------:R-:W-:Y:S03]  /*4830*/  @UP1 USHF.R.U32.HI UR4, URZ, UR19, UR5 ;  /* 0x00000013ff041299 */ /* 0x000fe60008011605 */
[----:B------:R-:W-:Y:S01]  /*4840*/  UMOV UR5, UR23 ;  /* 0x0000001700057c82 */ /* 0x000fe20008000000 */
[----:B------:R-:W-:Y:S02]  /*4850*/  UIMAD UR4, UR39, UR4, URZ ;  /* 0x00000004270472a4 */ /* 0x000fe4000f8e02ff */
[----:B------:R-:W-:Y:S02]  /*4860*/  @UP1 USHF.R.U32.HI UR7, URZ, UR19, UR5 ;  /* 0x00000013ff071299 */ /* 0x000fe40008011605 */
[----:B------:R-:W-:Y:S02]  /*4870*/  USEL UR5, UR16, UR8, !UP0 ;  /* 0x0000000810057287 */ /* 0x000fe4000c000000 */
[----:B------:R-:W-:Y:S02]  /*4880*/  UIMAD UR8, UR39, UR7, URZ ;  /* 0x00000007270872a4 */ /* 0x000fe4000f8e02ff */
[----:B------:R-:W-:Y:S03]  /*4890*/  UISETP.GE.AND UP0, UPT, UR6, UR4, UPT ;  /* 0x000000040600728c */ /* 0x000fe6000bf06270 */
[----:B------:R-:W-:Y:S01]  /*48a0*/  UMOV UR4, UR11 ;  /* 0x0000000b00047c82 */ /* 0x000fe20008000000 */
[----:B------:R-:W-:Y:S02]  /*48b0*/  UISETP.GE.OR UP0, UPT, UR5, UR8, UP0 ;  /* 0x000000080500728c */ /* 0x000fe40008706670 */
[----:B------:R-:W-:Y:S02]  /*48c0*/  USHF.R.U32.HI UR4, URZ, UR19, UR4 ;  /* 0x00000013ff047299 */ /* 0x000fe40008011604 */
[----:B------:R-:W-:Y:S02]  /*48d0*/  UIMAD.WIDE.U32 UR8, UR5, UR18, URZ ;  /* 0x00000012050872a5 */ /* 0x000fe4000f8e00ff */
[----:B------:R-:W-:Y:S04]  /*48e0*/  USEL UR10, UR6, UR4, !UP1 ;  /* 0x00000004060a7287 */ /* 0x000fe8000c800000 */
[----:B------:R-:W-:Y:S01]  /*48f0*/  UIADD3 UR11, UPT, UPT, -UR10, URZ, URZ ;  /* 0x000000ff0a0b7290 */ /* 0x000fe2000fffe1ff */
[----:B------:R-:W-:Y:S02]  /*4900*/  @!UP0 UMOV UR4, UR9 ;  /* 0x0000000900048c82 */ /* 0x000fe40008000000 */
[----:B------:R-:W-:Y:S02]  /*4910*/  @!UP0 USHF.R.U32.HI UR4, URZ, UR19, UR4 ;  /* 0x00000013ff048299 */ /* 0x000fe40008011604 */
[----:B------:R-:W-:Y:S02]  /*4920*/  UIMAD UR8, UR39, UR11, UR6 ;  /* 0x0000000b270872a4 */ /* 0x000fe4000f8e0206 */
[----:B------:R-:W-:Y:S02]  /*4930*/  @!UP0 USEL UR4, UR5, UR4, !UP1 ;  /* 0x0000000405048287 */ /* 0x000fe4000c800000 */
[----:B------:R-:W-:Y:S02]  /*4940*/  UISETP.NE.AND UP1, UPT, UR21, URZ, UPT ;  /* 0x000000ff1500728c */ /* 0x000fe4000bf25270 */
[----:B------:R-:W-:Y:S02]  /*4950*/  @!UP0 UIMAD UR8, UR7, UR8, UR4 ;  /* 0x00000008070882a4 */ /* 0x000fe4000f8e0204 */
[----:B------:R-:W-:Y:S02]  /*4960*/  @!UP0 UIADD3 UR9, UPT, UPT, UR10, -UR4, URZ ;  /* 0x800000040a098290 */ /* 0x000fe4000fffe0ff */
[----:B------:R-:W-:Y:S02]  /*4970*/  UIADD3 UR4, UPT, UPT, -UR5, URZ, URZ ;  /* 0x000000ff05047290 */ /* 0x000fe4000fffe1ff */
[----:B------:R-:W-:Y:S02]  /*4980*/  UIADD3 UR7, UPT, UPT, -UR6, URZ, URZ ;  /* 0x000000ff06077290 */ /* 0x000fe4000fffe1ff */
[----:B------:R-:W-:Y:S02]  /*4990*/  @!UP0 UIMAD UR6, UR9, UR39, UR5 ;  /* 0x00000027090682a4 */ /* 0x000fe4000f8e0205 */
[----:B------:R-:W-:Y:S02]  /*49a0*/  UIMAD UR16, UR17, UR4, UR16 ;  /* 0x00000004111072a4 */ /* 0x000fe4000f8e0210 */
[----:B------:R-:W-:Y:S01]  /*49b0*/  UIMAD UR15, UR30, UR7, UR15 ;  /* 0x000000071e0f72a4 */ /* 0x000fe2000f8e020f */
[----:B------:R-:W-:Y:S02]  /*49c0*/  @!UP0 UMOV UR5, UR8 ;  /* 0x0000000800058c82 */ /* 0x000fe40008000000 */
[----:B------:R-:W-:Y:S02]  /*49d0*/  UIMAD UR16, UR5, UR17, UR16 ;  /* 0x00000011051072a4 */ /* 0x000fe4000f8e0210 */
[----:B------:R-:W-:Y:S11]  /*49e0*/  UIMAD UR15, UR6, UR30, UR15 ;  /* 0x0000001e060f72a4 */ /* 0x000ff6000f8e020f */
[----:B------:R-:W-:Y:S01]  /*49f0*/  @!UPT UIADD3 URZ, UPT, UPT, URZ, URZ, URZ ;  /* 0x000000fffffff290 */ /* 0x000fe2000fffe0ff */
.L_x_73:
[----:B------:R-:W1:Y:S01]  /*4a00*/  @!UP3 LDCU.128 UR8, c[0x0][0xc10] ;  /* 0x00018200ff08b7ac */ /* 0x000e620008000c00 */
[----:B------:R-:W-:Y:S02]  /*4a10*/  ISETP.NE.U32.AND P1, PT, RZ, UR26, PT ;  /* 0x0000001aff007c0c */ /* 0x000fe4000bf25070 */
[----:B------:R-:W-:Y:S02]  /*4a20*/  SHF.L.U32 R8, R10, 0x1f, RZ ;  /* 0x0000001f0a087819 */ /* 0x000fe400000006ff */
[----:B------:R-:W-:Y:S01]  /*4a30*/  ISETP.NE.AND.EX P1, PT, RZ, UR27, PT, P1 ;  /* 0x0000001bff007c0c */ /* 0x000fe2000bf25310 */
[----:B------:R-:W2:Y:S01]  /*4a40*/  @!UP3 LDCU UR5, c[0x0][0xc0c] ;  /* 0x00018180ff05b7ac */ /* 0x000ea20008000800 */
[----:B-1----:R-:W-:Y:S07]  /*4a50*/  UIMAD.WIDE.U32 UR6, UR16, UR8, URZ ;  /* 0x00000008100672a5 */ /* 0x002fee000f8e00ff */
[----:B------:R-:W-:Y:S01]  /*4a60*/  @!UP3 UMOV UR4, UR7 ;  /* 0x000000070004bc82 */ /* 0x000fe20008000000 */
[----:B--2---:R-:W-:Y:S02]  /*4a70*/  @!UP3 UISETP.NE.AND UP0, UPT, UR5, 0x1, UPT ;  /* 0x000000010500b88c */ /* 0x004fe4000bf05270 */
[----:B------:R-:W-:Y:S02]  /*4a80*/  @!UP3 USHF.R.U32.HI UR4, URZ, UR9, UR4 ;  /* 0x00000009ff04b299 */ /* 0x000fe40008011604 */
[----:B------:R-:W-:Y:S02]  /*4a90*/  UIMAD.WIDE.U32 UR6, UR15, UR11, URZ ;  /* 0x0000000b0f0672a5 */ /* 0x000fe4000f8e00ff */
[----:B------:R-:W-:Y:S02]  /*4aa0*/  @!UP3 USEL UR8, UR16, UR4, !UP0 ;  /* 0x000000041008b287 */ /* 0x000fe4000c000000 */
[----:B------:R-:W-:Y:S03]  /*4ab0*/  @!UP3 UISETP.NE.AND UP0, UPT, UR10, 0x1, UPT ;  /* 0x000000010a00b88c */ /* 0x000fe6000bf05270 */
[----:B------:R-:W-:Y:S01]  /*4ac0*/  @!UP3 UMOV UR6, UR7 ;  /* 0x000000070006bc82 */ /* 0x000fe20008000000 */
[----:B------:R-:W-:Y:S01]  /*4ad0*/  USHF.L.U32 UR7, UR24, 0x7, URZ ;  /* 0x0000000718077899 */ /* 0x000fe200080006ff */
[----:B------:R-:W1:Y:S02]  /*4ae0*/  @!UP3 LDCU UR4, c[0x0][0xc20] ;  /* 0x00018400ff04b7ac */ /* 0x000e640008000800 */
[----:B-1----:R-:W-:Y:S04]  /*4af0*/  @!UP3 USHF.R.U32.HI UR6, URZ, UR4, UR6 ;  /* 0x00000004ff06b299 */ /* 0x002fe80008011606 */
[----:B------:R-:W-:Y:S04]  /*4b00*/  @!UP3 USEL UR6, UR15, UR6, !UP0 ;  /* 0x000000060f06b287 */ /* 0x000fe8000c000000 */
[----:B------:R-:W-:Y:S02]  /*4b10*/  @!UP3 UIADD3 UR4, UPT, UPT, -UR8, UR6, URZ ;  /* 0x000000060804b290 */ /* 0x000fe4000fffe1ff */
[----:B------:R-:W-:Y:S02]  /*4b20*/  @!UP3 UIADD3 UR6, UPT, UPT, UR8, -UR6, URZ ;  /* 0x800000060806b290 */ /* 0x000fe4000fffe0ff */
[----:B------:R-:W-:Y:S02]  /*4b30*/  @!UP3 UIMAD UR16, UR4, UR5, UR16 ;  /* 0x000000050410b2a4 */ /* 0x000fe4000f8e0210 */
[----:B------:R-:W-:Y:S01]  /*4b40*/  @!UP3 UIMAD UR15, UR6, UR10, UR15 ;  /* 0x0000000a060fb2a4 */ /* 0x000fe2000f8e020f */
[----:B------:R-:W-:Y:S11]  /*4b50*/  BRA.U UP4, `(.L_x_74) ;  /* 0x0000000104107547 */ /* 0x000ff6000b800000 */
[----:B------:R-:W-:Y:S04]  /*4b60*/  MOV R2, UR54 ;  /* 0x0000003600027c02 */ /* 0x000fe80008000f00 */
[----:B------:R-:W-:Y:S04]  /*4b70*/  SHF.L.U32 R2, R2, 0x1f, RZ ;  /* 0x0000001f02027819 */ /* 0x000fe800000006ff */
[----:B------:R-:W1:Y:S02]  /*4b80*/  SYNCS.PHASECHK.TRANS64.TRYWAIT P2, [UR20+0xc8], R2 ;  /* 0x0000c802ff0075a7 */ /* 0x000e640008041114 */
[----:B-1----:R-:W-:Y:S05]  /*4b90*/  @!P2 BRA `(.L_x_75) ;  /* 0x000000480060a947 */ /* 0x002fea0003800000 */
.L_x_74:
[----:B------:R-:W-:Y:S05]  /*4ba0*/  BRA.U !UP6, `(.L_x_76) ;  /* 0x000000010e387547 */ /* 0x000fea000b800000 */
[----:B------:R-:W-:Y:S01]  /*4bb0*/  UPLOP3.LUT UP1, UPT, UPT, UPT, UP5, 0x80, 0x8 ;  /* 0x000000000008789c */ /* 0x000fe20003f2f050 */
[----:B-1----:R-:W-:Y:S01]  /*4bc0*/  HFMA2 R0, -RZ, RZ, 0, 5.9604644775390625e-08 ;  /* 0x00000001ff007431 */ /* 0x002fe200000001ff */
[----:B------:R-:W1:Y:S01]  /*4bd0*/  LDCU.64 UR8, c[0x0][0x358] ;  /* 0x00006b00ff0877ac */ /* 0x000e620008000a00 */
[----:B------:R-:W-:Y:S03]  /*4be0*/  IMAD.MOV.U32 R49, RZ, RZ, 0x1 ;  /* 0x00000001ff317424 */ /* 0x000fe600078e00ff */
[----:B------:R-:W-:Y:S05]  /*4bf0*/  PLOP3.LUT P2, PT, PT, PT, UP1, 0x80, 0x8 ;  /* 0x000000000008781c */ /* 0x000fea0003f4f018 */
[----:B------:R-:W2:Y:S01]  /*4c00*/  @UP1 LDCU.64 UR4, c[0x0][0x988] ;  /* 0x00013100ff0417ac */ /* 0x000ea20008000a00 */
[----:B------:R-:W-:Y:S07]  /*4c10*/  @UP1 UIMAD UR6, UR52, UR26, URZ ;  /* 0x0000001a340612a4 */ /* 0x000fee000f8e02ff */
[----:B------:R-:W-:Y:S01]  /*4c20*/  @!P2 PRMT R49, R0, 0x7610, R49 ;  /* 0x000076100031a816 */ /* 0x000fe20000000031 */
[----:B--2---:R-:W-:Y:S06]  /*4c30*/  @UP1 UIMAD.WIDE UR4, UR6, 0x4, UR4 ;  /* 0x00000004060418a5 */ /* 0x004fec000f8e0204 */
[----:B------:R-:W-:Y:S01]  /*4c40*/  IMAD.U32 R14, RZ, RZ, UR4 ;  /* 0x00000004ff0e7e24 */ /* 0x000fe2000f8e00ff */
[----:B------:R-:W-:Y:S04]  /*4c50*/  MOV R15, UR5 ;  /* 0x00000005000f7c02 */ /* 0x000fe80008000f00 */
[----:B------:R-:W2:Y:S01]  /*4c60*/  @!UP1 LDCU UR4, c[0x0][0x980] ;  /* 0x00013000ff0497ac */ /* 0x000ea20008000800 */
[----:B-1---5:R3:W5:Y:S02]  /*4c70*/  @P2 LDG.E R27, desc[UR8][R14.64] ;  /* 0x000000080e1b2981 */ /* 0x022764000c1e1900 */
[----:B--23--:R-:W-:Y:S07]  /*4c80*/  @!P2 IMAD.U32 R27, RZ, RZ, UR4 ;  /* 0x00000004ff1bae24 */ /* 0x00cfee000f8e00ff */
.L_x_76:
[----:B-----5:R-:W-:Y:S01]  /*4c90*/  @!P1 FSETP.EQ.AND P3, PT, R27, RZ, PT ;  /* 0x000000ff1b00920b */ /* 0x020fe20003f62000 */
[----:B------:R-:W-:Y:S01]  /*4ca0*/  @!UPT UIADD3 URZ, UPT, UPT, URZ, URZ, URZ ;  /* 0x000000fffffff290 */ /* 0x000fe2000fffe0ff */
[----:B------:R-:W-:Y:S11]  /*4cb0*/  @!P1 BRA `(.L_x_77) ;  /* 0x0000000000149947 */ /* 0x000ff60003800000 */
[----:B------:R-:W-:Y:S02]  /*4cc0*/  LOP3.LUT P1, RZ, R49, 0xff, RZ, 0xc0, !PT ;  /* 0x000000ff31ff7812 */ /* 0x000fe4000782c0ff */
[----:B------:R-:W-:Y:S04]  /*4cd0*/  PLOP3.LUT P3, PT, PT, PT, UP1, 0x80, 0x8 ;  /* 0x000000000008781c */ /* 0x000fe80003f6f018 */
[----:B------:R-:W-:Y:S07]  /*4ce0*/  PLOP3.LUT P3, PT, P3, PT, PT, 0x8, 0x80 ;  /* 0x000000000080781c */ /* 0x000fee0001f6e170 */
[----:B------:R-:W-:Y:S11]  /*4cf0*/  @P1 FSETP.EQ.AND P3, PT, R27, RZ, PT ;  /* 0x000000ff1b00120b */ /* 0x000ff60003f62000 */
[----:B------:R-:W-:Y:S02]  /*4d00*/  @!UPT UIADD3 URZ, UPT, UPT, URZ, URZ, URZ ;  /* 0x000000fffffff290 */ /* 0x000fe4000fffe0ff */
.L_x_77:
[----:B------:R-:W-:Y:S01]  /*4d10*/  USHF.L.U32 UR11, UR51, 0x6, URZ ;  /* 0x00000006330b7899 */ /* 0x000fe200080006ff */
[----:B------:R-:W2:Y:S01]  /*4d20*/  SYNCS.PHASECHK.TRANS64.TRYWAIT P1, [UR20+0xa0], R8 ;  /* 0x0000a008ff0075a7 */ /* 0x000ea20008021114 */
[----:B------:R-:W-:Y:S02]  /*4d30*/  UISETP.NE.AND UP0, UPT, UR32, 0x1, UPT ;  /* 0x000000012000788c */ /* 0x000fe4000bf05270 */
[----:B------:R-:W-:Y:S01]  /*4d40*/  UIMAD.WIDE.U32 UR4, UR11, UR33, URZ ;  /* 0x000000210b0472a5 */ /* 0x000fe2000f8e00ff */
[----:B------:R-:W-:Y:S04]  /*4d50*/  ELECT P2, URZ, PT ;  /* 0x0000000000ff782f */ /* 0x000fe80003840000 */
[----:B------:R-:W-:Y:S02]  /*4d60*/  PLOP3.LUT P2, PT, P3, P2, PT, 0xf2, 0x2f ;  /* 0x00000000002f781c */ /* 0x000fe40001f45e72 */
[----:B------:R-:W-:Y:S02]  /*4d70*/  UMOV UR4, UR5 ;  /* 0x0000000500047c82 */ /* 0x000fe40008000000 */
[----:B------:R-:W-:Y:S04]  /*4d80*/  USHF.R.U32.HI UR4, URZ, UR34, UR4 ;  /* 0x00000022ff047299 */ /* 0x000fe80008011604 */
[----:B------:R-:W-:Y:S02]  /*4d90*/  USEL UR12, UR11, UR4, !UP0 ;  /* 0x000000040b0c7287 */ /* 0x000fe4000c000000 */
[----:B------:R-:W-:Y:S02]  /*4da0*/  UISETP.NE.AND UP0, UPT, UR35, 0x1, UPT ;  /* 0x000000012300788c */ /* 0x000fe4000bf05270 */
[----:B------:R-:W-:Y:S02]  /*4db0*/  UIMAD.WIDE.U32 UR4, UR12, UR40, URZ ;  /* 0x000000280c0472a5 */ /* 0x000fe4000f8e00ff */
[----:B------:R-:W-:Y:S01]  /*4dc0*/  UIADD3 UR6, UPT, UPT, -UR12, URZ, URZ ;  /* 0x000000ff0c067290 */ /* 0x000fe2000fffe1ff */
[----:B-1----:R-:W-:Y:S03]  /*4dd0*/  @!P2 IMAD.MOV.U32 R0, RZ, 0x20, RZ ;  /* 0x00000020ff00a824 */ /* 0x002fe600078e00ff */
[----:B------:R-:W-:Y:S01]  /*4de0*/  UIMAD UR11, UR32, UR6, UR11 ;  /* 0x00000006200b72a4 */ /* 0x000fe2000f8e020b */
[----:B------:R-:W-:Y:S01]  /*4df0*/  @!P2 IMAD.MOV.U32 R0, RZ, 0x400, R0 ;  /* 0x00000400ff00a824 */ /* 0x000fe200078e0000 */
[----:B------:R-:W-:Y:S02]  /*4e00*/  UMOV UR4, UR5 ;  /* 0x0000000500047c82 */ /* 0x000fe40008000000 */
[----:B------:R-:W-:Y:S04]  /*4e10*/  USHF.R.U32.HI UR4, URZ, UR41, UR4 ;  /* 0x00000029ff047299 */ /* 0x000fe80008011604 */
[----:B------:R-:W-:Y:S02]  /*4e20*/  USEL UR13, UR12, UR4, !UP0 ;  /* 0x000000040c0d7287 */ /* 0x000fe4000c000000 */
[----:B------:R-:W-:Y:S02]  /*4e30*/  UISETP.NE.AND UP0, UPT, UR42, 0x1, UPT ;  /* 0x000000012a00788c */ /* 0x000fe4000bf05270 */
[----:B------:R-:W-:Y:S07]  /*4e40*/  UIMAD.WIDE.U32 UR4, UR13, UR43, URZ ;  /* 0x0000002b0d0472a5 */ /* 0x000fee000f8e00ff */
[----:B------:R-:W-:Y:S02]  /*4e50*/  UMOV UR4, UR5 ;  /* 0x0000000500047c82 */ /* 0x000fe40008000000 */
[----:B------:R-:W-:Y:S04]  /*4e60*/  USHF.R.U32.HI UR4, URZ, UR56, UR4 ;  /* 0x00000038ff047299 */ /* 0x000fe80008011604 */
[----:B------:R-:W-:Y:S02]  /*4e70*/  USEL UR14, UR13, UR4, !UP0 ;  /* 0x000000040d0e7287 */ /* 0x000fe4000c000000 */
[----:B------:R-:W-:Y:S02]  /*4e80*/  UIADD3 UR4, UPT, UPT, -UR13, URZ, URZ ;  /* 0x000000ff0d047290 */ /* 0x000fe4000fffe1ff */
[----:B------:R-:W-:Y:S02]  /*4e90*/  UIADD3 UR5, UPT, UPT, -UR14, URZ, URZ ;  /* 0x000000ff0e057290 */ /* 0x000fe4000fffe1ff */
[----:B------:R-:W-:Y:S02]  /*4ea0*/  UIMAD UR12, UR35, UR4, UR12 ;  /* 0x00000004230c72a4 */ /* 0x000fe4000f8e020c */
[----:B------:R-:W-:Y:S01]  /*4eb0*/  UIMAD UR13, UR42, UR5, UR13 ;  /* 0x000000052a0d72a4 */ /* 0x000fe2000f8e020d */
[----:B--2---:R-:W-:Y:S11]  /*4ec0*/  @!P1 BRA `(.L_x_78) ;  /* 0x0000004400ac9947 */ /* 0x004ff60003800000 */
.L_x_170:
[----:B------:R-:W-:Y:S01]  /*4ed0*/  @!P2 R2UR UR4, R0 ;  /* 0x000000000004a2ca */ /* 0x000fe200000e0000 */
[----:B------:R-:W-:Y:S01]  /*4ee0*/  VOTEU.ALL UP0, P2 ;  /* 0x0000000000ff7886 */ /* 0x000fe20001000000 */
[----:B-1----:R-:W-:Y:S04]  /*4ef0*/  @!P2 IADD3 R2, P1, PT, R12, 0x680, RZ ;  /* 0x000006800c02a810 */ /* 0x002fe80007f3e0ff */
[----:B------:R-:W-:Y:S01]  /*4f00*/  @!P2 R2UR UR5, R2 ;  /* 0x000000000205a2ca */ /* 0x000fe200000e0000 */
[----:B------:R-:W-:Y:S01]  /*4f10*/  @!P2 IMAD.X R0, RZ, RZ, R13, P1 ;  /* 0x000000ffff00a224 */ /* 0x000fe200008e060d */
[----:B------:R-:W-:Y:S05]  /*4f20*/  @!UP0 UIADD3 UR8, UPT, UPT, UR20, 0x200, URZ ;  /* 0x0000020014088890 */ /* 0x000fea000fffe0ff */
[----:B------:R-:W-:Y:S01]  /*4f30*/  @!UP0 UPRMT UR6, UR4, 0x5410, URZ ;  /* 0x0000541004068896 */ /* 0x000fe200080000ff */
[----:B------:R-:W-:Y:S01]  /*4f40*/  @!P2 R2UR UR4, R0 ;  /* 0x000000000004a2ca */ /* 0x000fe200000e0000 */
[----:B------:R-:W-:Y:S01]  /*4f50*/  VOTEU.ALL UP0, P2 ;  /* 0x0000000000ff7886 */ /* 0x000fe20001000000 */
[----:B------:R-:W-:Y:S03]  /*4f60*/  @!P2 IMAD.MOV.U32 R0, RZ, RZ, 0x1000 ;  /* 0x00001000ff00a424 */ /* 0x000fe600078e00ff */
[----:B------:R-:W-:Y:S01]  /*4f70*/  IMAD.U32 R14, RZ, RZ, UR5 ;  /* 0x00000005ff0e7e24 */ /* 0x000fe2000f8e00ff */
[----:B------:R-:W-:Y:S01]  /*4f80*/  @!UP0 UMOV UR9, UR37 ;  /* 0x0000002500098c82 */ /* 0x000fe20008000000 */
[----:B------:R-:W-:Y:S06]  /*4f90*/  @!UP0 UMOV UR10, UR7 ;  /* 0x00000007000a8c82 */ /* 0x000fec0008000000 */
[----:B------:R-:W-:Y:S01]  /*4fa0*/  IMAD.U32 R15, RZ, RZ, UR4 ;  /* 0x00000004ff0f7e24 */ /* 0x000fe2000f8e00ff */
[----:B------:R-:W-:Y:S04]  /*4fb0*/  @!P2 R2UR UR4, R14 ;  /* 0x000000000e04a2ca */ /* 0x000fe800000e0000 */
[----:B------:R-:W-:Y:S11]  /*4fc0*/  @!P2 R2UR UR5, R15 ;  /* 0x000000000f05a2ca */ /* 0x000ff600000e0000 */
[----:B------:R-:W-:Y:S02]  /*4fd0*/  @!UPT UIADD3 URZ, UPT, UPT, URZ, URZ, URZ ;  /* 0x000000fffffff290 */ /* 0x000fe4000fffe0ff */
[----:B------:R1:W-:Y:S01]  /*4fe0*/  @!UP0 UTMALDG.5D.IM2COL [UR8], [UR4], UR6 ;  /* 0x00000008040083b4 */ /* 0x0003e20008060006 */
[----:B------:R2:W-:Y:S01]  /*4ff0*/  @!P2 SYNCS.ARRIVE.TRANS64.RED.A0TR RZ, [UR20+0x80], R0 ;  /* 0x00008000ffffa9a7 */ /* 0x0005e20008300414 */
[----:B------:R-:W-:Y:S01]  /*5000*/  SYNCS.ARRIVE.TRANS64.RED.A1T0 RZ, [UR49], RZ ;  /* 0x000000ffffff79a7 */ /* 0x000fe20008100431 */
[----:B--2---:R-:W-:Y:S01]  /*5010*/  @!P2 IMAD.MOV.U32 R0, RZ, 0x20, RZ ;  /* 0x00000020ff00a824 */ /* 0x004fe200078e00ff */
[----:B------:R-:W2:Y:S03]  /*5020*/  SYNCS.PHASECHK.TRANS64.TRYWAIT P1, [UR20+0xa8], R8 ;  /* 0x0000a808ff0075a7 */ /* 0x000ea60008021114 */
[----:B------:R-:W-:Y:S01]  /*5030*/  @!P2 IMAD.MOV.U32 R0, RZ, 0x400, R0 ;  /* 0x00000400ff00a824 */ /* 0x000fe200078e0000 */
[----:B-12---:R-:W-:Y:S06]  /*5040*/  @!P1 BRA `(.L_x_79) ;  /* 0x0000004400649947 */ /* 0x006fec0003800000 */
.L_x_172:
[----:B------:R-:W-:Y:S01]  /*5050*/  @!P2 R2UR UR4, R0 ;  /* 0x000000000004a2ca */ /* 0x000fe200000e0000 */
[----:B------:R-:W-:Y:S01]  /*5060*/  VOTEU.ALL UP0, P2 ;  /* 0x0000000000ff7886 */ /* 0x000fe20001000000 */
[----:B-1----:R-:W-:Y:S04]  /*5070*/  @!P2 IADD3 R2, P1, PT, R12, 0x680, RZ ;  /* 0x000006800c02a810 */ /* 0x002fe80007f3e0ff */
[----:B------:R-:W-:Y:S01]  /*5080*/  @!P2 R2UR UR5, R2 ;  /* 0x000000000205a2ca */ /* 0x000fe200000e0000 */
[----:B------:R-:W-:Y:S01]  /*5090*/  @!P2 IMAD.X R0, RZ, RZ, R13, P1 ;  /* 0x000000ffff00a224 */ /* 0x000fe200008e060d */
[----:B------:R-:W-:Y:S02]  /*50a0*/  @!UP0 UIADD3 UR10, UPT, UPT, UR7, 0x20, URZ ;  /* 0x00000020070a8890 */ /* 0x000fe4000fffe0ff */
[----:B------:R-:W-:Y:S03]  /*50b0*/  @!UP0 UIADD3 UR8, UPT, UPT, UR20, 0x1200, URZ ;  /* 0x0000120014088890 */ /* 0x000fe6000fffe0ff */
[----:B------:R-:W-:Y:S01]  /*50c0*/  @!UP0 UPRMT UR6, UR4, 0x5410, URZ ;  /* 0x0000541004068896 */ /* 0x000fe200080000ff */
[----:B------:R-:W-:Y:S01]  /*50d0*/  @!P2 R2UR UR4, R0 ;  /* 0x000000000004a2ca */ /* 0x000fe200000e0000 */
[----:B------:R-:W-:Y:S01]  /*50e0*/  VOTEU.ALL UP0, P2 ;  /* 0x0000000000ff7886 */ /* 0x000fe20001000000 */
[----:B------:R-:W-:Y:S03]  /*50f0*/  @!P2 IMAD.MOV.U32 R0, RZ, RZ, 0x1000 ;  /* 0x00001000ff00a424 */ /* 0x000fe600078e00ff */
[----:B------:R-:W-:Y:S01]  /*5100*/  IMAD.U32 R14, RZ, RZ, UR5 ;  /* 0x00000005ff0e7e24 */ /* 0x000fe2000f8e00ff */
[----:B------:R-:W-:Y:S07]  /*5110*/  @!UP0 UMOV UR9, UR36 ;  /* 0x0000002400098c82 */ /* 0x000fee0008000000 */
        /* <DEDUP_REMOVED lines=11> */
.L_x_174:
[----:B------:R-:W-:Y:S01]  /*51d0*/  @!P2 R2UR UR4, R0 ;  /* 0x000000000004a2ca */ /* 0x000fe200000e0000 */
[----:B------:R-:W-:Y:S01]  /*51e0*/  VOTEU.ALL UP0, P2 ;  /* 0x0000000000ff7886 */ /* 0x000fe20001000000 */
[----:B-1----:R-:W-:Y:S02]  /*51f0*/  @!P2 IADD3 R2, P1, PT, R12, 0x680, RZ ;  /* 0x000006800c02a810 */ /* 0x002fe40007f3e0ff */
[----:B------:R-:W-:Y:S02]  /*5200*/  @P0 SHF.R.U32.HI R4, RZ, 0x10, R5 ;  /* 0x00000010ff040819 */ /* 0x000fe40000011605 */
[----:B------:R-:W-:Y:S01]  /*5210*/  @!P2 R2UR UR5, R2 ;  /* 0x000000000205a2ca */ /* 0x000fe200000e0000 */
[----:B------:R-:W-:Y:S01]  /*5220*/  @!P2 IMAD.X R0, RZ, RZ, R13, P1 ;  /* 0x000000ffff00a224 */ /* 0x000fe200008e060d */
[----:B------:R-:W-:Y:S01]  /*5230*/  @!UP0 UIADD3 UR10, UPT, UPT, UR7, 0x40, URZ ;  /* 0x00000040070a8890 */ /* 0x000fe2000fffe0ff */
[----:B------:R-:W-:Y:S01]  /*5240*/  @P0 R2UR UR52, R4 ;  /* 0x00000000043402ca */ /* 0x000fe200000e0000 */
        /* <DEDUP_REMOVED lines=14> */
[----:B------:R-:W2:Y:S02]  /*5330*/  SYNCS.PHASECHK.TRANS64.TRYWAIT P1, [UR20+0xb8], R8 ;  /* 0x0000b808ff0075a7 */ /* 0x000ea40008021114 */
[----:B-12---:R-:W-:Y:S05]  /*5340*/  @!P1 BRA `(.L_x_81) ;  /* 0x0000004000d49947 */ /* 0x006fea0003800000 */
.L_x_176:
[----:B-1----:R-:W-:Y:S01]  /*5350*/  @!P2 IMAD.MOV.U32 R0, RZ, 0x20, RZ ;  /* 0x00000020ff00a824 */ /* 0x002fe200078e00ff */
[----:B------:R-:W-:Y:S01]  /*5360*/  @!P2 IADD3 R2, P0, PT, R12, 0x680, RZ ;  /* 0x000006800c02a810 */ /* 0x000fe20007f1e0ff */
[----:B------:R-:W-:Y:S01]  /*5370*/  VOTEU.ALL UP0, P2 ;  /* 0x0000000000ff7886 */ /* 0x000fe20001000000 */
[----:B------:R-:W-:Y:S01]  /*5380*/  R2UR UR22, R57 ;  /* 0x00000000391672ca */ /* 0x000fe200000e0000 */
[----:B------:R-:W-:Y:S01]  /*5390*/  @!P2 IMAD.MOV.U32 R0, RZ, 0x400, R0 ;  /* 0x00000400ff00a824 */ /* 0x000fe200078e0000 */
[----:B------:R-:W-:Y:S01]  /*53a0*/  @!P2 R2UR UR5, R2 ;  /* 0x000000000205a2ca */ /* 0x000fe200000e0000 */
[----:B------:R-:W-:Y:S01]  /*53b0*/  UPLOP3.LUT UP4, UPT, UPT, UPT, UPT, 0x80, 0x8 ;  /* 0x000000000008789c */ /* 0x000fe20003f8f070 */
[----:B------:R-:W-:Y:S01]  /*53c0*/  R2UR UR21, R58 ;  /* 0x000000003a1572ca */ /* 0x000fe200000e0000 */
[----:B------:R-:W-:Y:S01]  /*53d0*/  @!UP0 UIADD3 UR8, UPT, UPT, UR20, 0x3200, URZ ;  /* 0x0000320014088890 */ /* 0x000fe2000fffe0ff */
[----:B------:R-:W-:Y:S01]  /*53e0*/  @!P2 R2UR UR4, R0 ;  /* 0x000000000004a2ca */ /* 0x000fe200000e0000 */
[----:B------:R-:W-:Y:S01]  /*53f0*/  @!P2 IMAD.X R0, RZ, RZ, R13, P0 ;  /* 0x000000ffff00a224 */ /* 0x000fe200000e060d */
[----:B------:R-:W-:Y:S01]  /*5400*/  @!UP0 UIADD3 UR10, UPT, UPT, UR7, 0x60, URZ ;  /* 0x00000060070a8890 */ /* 0x000fe2000fffe0ff */
[----:B------:R-:W-:Y:S01]  /*5410*/  LOP3.LUT R10, R10, 0x1, RZ, 0x3c, !PT ;  /* 0x000000010a0a7812 */ /* 0x000fe200078e3cff */
[----:B------:R-:W-:Y:S01]  /*5420*/  @!UP0 UIADD3 UR9, UPT, UPT, UR20, 0x98, URZ ;  /* 0x0000009814098890 */ /* 0x000fe2000fffe0ff */
[----:B------:R-:W-:Y:S02]  /*5430*/  LOP3.LUT R9, R9, 0x1, RZ, 0x3c, !PT ;  /* 0x0000000109097812 */ /* 0x000fe400078e3cff */
[----:B------:R-:W-:Y:S02]  /*5440*/  UIADD3 UR24, UPT, UPT, UR15, UR22, URZ ;  /* 0x000000160f187290 */ /* 0x000fe4000fffe0ff */
[----:B------:R-:W-:Y:S02]  /*5450*/  IMAD.U32 R4, RZ, RZ, UR5 ;  /* 0x00000005ff047e24 */ /* 0x000fe4000f8e00ff */
[----:B------:R-:W-:Y:S02]  /*5460*/  UIADD3 UR51, UPT, UPT, UR16, UR21, URZ ;  /* 0x0000001510337290 */ /* 0x000fe4000fffe0ff */
[----:B------:R-:W-:Y:S01]  /*5470*/  @!UP0 UPRMT UR6, UR4, 0x5410, URZ ;  /* 0x0000541004068896 */ /* 0x000fe200080000ff */
[----:B------:R-:W-:Y:S01]  /*5480*/  @!P2 R2UR UR4, R0 ;  /* 0x000000000004a2ca */ /* 0x000fe200000e0000 */
[----:B------:R-:W-:Y:S11]  /*5490*/  VOTEU.ALL UP0, P2 ;  /* 0x0000000000ff7886 */ /* 0x000ff60001000000 */
[----:B------:R-:W-:Y:S01]  /*54a0*/  @!UPT UIADD3 URZ, UPT, UPT, URZ, URZ, URZ ;  /* 0x000000fffffff290 */ /* 0x000fe2000fffe0ff */
[----:B------:R-:W-:Y:S01]  /*54b0*/  IMAD.U32 R5, RZ, RZ, UR4 ;  /* 0x00000004ff057e24 */ /* 0x000fe2000f8e00ff */
[----:B------:R-:W-:Y:S04]  /*54c0*/  @!P2 R2UR UR4, R4 ;  /* 0x000000000404a2ca */ /* 0x000fe800000e0000 */
[----:B------:R-:W-:Y:S11]  /*54d0*/  @!P2 R2UR UR5, R5 ;  /* 0x000000000505a2ca */ /* 0x000ff600000e0000 */
[----:B------:R-:W-:Y:S02]  /*54e0*/  @!UPT UIADD3 URZ, UPT, UPT, URZ, URZ, URZ ;  /* 0x000000fffffff290 */ /* 0x000fe4000fffe0ff */
[----:B------:R1:W-:Y:S01]  /*54f0*/  @!UP0 UTMALDG.5D.IM2COL [UR8], [UR4], UR6 ;  /* 0x00000008040083b4 */ /* 0x0003e20008060006 */
[----:B------:R1:W-:Y:S01]  /*5500*/  @!P2 SYNCS.ARRIVE.TRANS64.RED.A0TR RZ, [UR20+0x98], R3 ;  /* 0x00009803ffffa9a7 */ /* 0x0003e20008300414 */
[----:B------:R-:W-:Y:S01]  /*5510*/  SYNCS.ARRIVE.TRANS64.RED.A1T0 RZ, [UR46], RZ ;  /* 0x000000ffffff79a7 */ /* 0x000fe2000810042e */
[----:B------:R-:W-:Y:S05]  /*5520*/  BRA.U UP2, `(.L_x_82) ;  /* 0xfffffff102147547 */ /* 0x000fea000b83ffff */
[----:B------:R-:W-:-:S04]  /*5530*/  SHF.L.U32 R2, R10, 0x1f, RZ ;  /* 0x0000001f0a027819 */ /* 0x000fc800000006ff */
[----:B------:R-:W2:Y:S02]  /*5540*/  SYNCS.PHASECHK.TRANS64.TRYWAIT P0, [UR20+0xa0], R2 ;  /* 0x0000a002ff0075a7 */ /* 0x000ea40008001114 */
[----:B--2---:R-:W-:Y:S05]  /*5550*/  @!P0 BRA `(.L_x_83) ;  /* 0x0000004000688947 */ /* 0x004fea0003800000 */
.L_x_178:
[----:B------:R-:W3:Y:S02]  /*5560*/  SYNCS.PHASECHK.TRANS64.TRYWAIT P0, [UR20+0xa8], R2 ;  /* 0x0000a802ff0075a7 */ /* 0x000ee40008001114 */
[----:B---3--:R-:W-:Y:S05]  /*5570*/  @!P0 BRA `(.L_x_84) ;  /* 0x0000004000788947 */ /* 0x008fea0003800000 */
.L_x_180:
[----:B------:R-:W3:Y:S02]  /*5580*/  SYNCS.PHASECHK.TRANS64.TRYWAIT P0, [UR20+0xb0], R2 ;  /* 0x0000b002ff0075a7 */ /* 0x000ee40008001114 */
[----:B---3--:R-:W-:Y:S05]  /*5590*/  @!P0 BRA `(.L_x_85) ;  /* 0x0000004000888947 */ /* 0x008fea0003800000 */
.L_x_182:
[----:B--2---:R-:W-:-:S07]  /*55a0*/  MOV R0, UR20 ;  /* 0x0000001400007c02 */ /* 0x004fce0008000f00 */
.L_x_86:
[----:B--2---:R-:W-:-:S04]  /*55b0*/  SHF.L.U32 R2, R10, 0x1f, RZ ;  /* 0x0000001f0a027819 */ /* 0x004fc800000006ff */
[----:B------:R2:W3:Y:S03]  /*55c0*/  SYNCS.PHASECHK.TRANS64.TRYWAIT P0, [R0+URZ+0xb8], R2 ;  /* 0x0000b802000075a7 */ /* 0x0004e600080011ff */
[----:B---3--:R-:W-:Y:S05]  /*55d0*/  @!P0 NANOSLEEP.SYNCS 0x989680 ;  /* 0x009896800000895d */ /* 0x008fea0003900000 */
[----:B------:R-:W3:Y:S02]  /*55e0*/  @!P0 SYNCS.PHASECHK.TRANS64 P0, [R0+URZ+0xb8], R2 ;  /* 0x0000b802000085a7 */ /* 0x000ee400080010ff */
[----:B-1-3--:R-:W-:Y:S05]  /*55f0*/  @P0 EXIT ;  /* 0x000000000000094d */ /* 0x00afea0003800000 */
[----:B------:R-:W-:Y:S05]  /*5600*/  BRA `(.L_x_86) ;  /* 0xfffffffc00e87947 */ /* 0x000fea000383ffff */
.L_x_71:
[----:B------:R-:W-:-:S06]  /*5610*/  UISETP.GE.AND UP0, UPT, UR18, 0x4, UPT ;  /* 0x000000041200788c */ /* 0x000fcc000bf06270 */
[----:B------:R-:W-:-:S13]  /*5620*/  PLOP3.LUT P0, PT, PT, PT, UP0, 0x80, 0x8 ;  /* 0x000000000008781c */ /* 0x000fda0003f0f008 */
[----:B-1----:R-:W-:Y:S05]  /*5630*/  @!P0 EXIT ;  /* 0x000000000000894d */ /* 0x002fea0003800000 */
[----:B------:R-:W1:Y:S08]  /*5640*/  S2UR UR4, SR_CgaCtaId ;  /* 0x00000000000479c3 */ /* 0x000e700000008800 */
[----:B------:R-:W-:Y:S01]  /*5650*/  BAR.SYNC.DEFER_BLOCKING 0x6, 0xa0 ;  /* 0x0182800000007b1d */ /* 0x000fe20000010000 */
[C---:B------:R-:W-:Y:S01]  /*5660*/  IMAD.SHL.U32 R4, R48.reuse, 0x20, RZ ;  /* 0x0000002030047824 */ /* 0x040fe200078e00ff */
[----:B------:R-:W-:Y:S01]  /*5670*/  SHF.R.U32.HI R3, RZ, 0x1, R48 ;  /* 0x00000001ff037819 */ /* 0x000fe20000011630 */
[C---:B------:R-:W-:Y:S01]  /*5680*/  IMAD.SHL.U32 R47, R48.reuse, 0x10, RZ ;  /* 0x00000010302f7824 */ /* 0x040fe200078e00ff */
[C---:B------:R-:W-:Y:S01]  /*5690*/  LOP3.LUT P0, RZ, R48.reuse, 0x4, RZ, 0xc0, !PT ;  /* 0x0000000430ff7812 */ /* 0x040fe2000780c0ff */
[----:B------:R-:W-:Y:S01]  /*56a0*/  IMAD.U32 R23, R48, 0x10000, RZ ;  /* 0x0001000030177824 */ /* 0x000fe200078e00ff */
[----:B------:R-:W-:Y:S01]  /*56b0*/  UMOV UR49, 0x400 ;  /* 0x0000040000317882 */ /* 0x000fe20000000000 */
[----:B------:R-:W-:Y:S01]  /*56c0*/  LOP3.LUT R0, R4, 0xc0, RZ, 0xc0, !PT ;  /* 0x000000c004007812 */ /* 0x000fe200078ec0ff */
[----:B------:R-:W2:Y:S01]  /*56d0*/  LDC.64 R42, c[0x0][0x9b0] ;  /* 0x00026c00ff2a7b82 */ /* 0x000ea20000000a00 */
[----:B------:R-:W-:Y:S01]  /*56e0*/  LOP3.LUT R47, R47, 0x600, RZ, 0xc0, !PT ;  /* 0x000006002f2f7812 */ /* 0x000fe200078ec0ff */
[----:B------:R-:W-:Y:S01]  /*56f0*/  IMAD.MOV.U32 R61, RZ, RZ, 0x20 ;  /* 0x00000020ff3d7424 */ /* 0x000fe200078e00ff */
[----:B------:R-:W-:Y:S01]  /*5700*/  LOP3.LUT R3, R0, 0x8, R3, 0xf8, !PT ;  /* 0x0000000800037812 */ /* 0x000fe200078ef803 */
[C---:B------:R-:W-:Y:S01]  /*5710*/  IMAD.SHL.U32 R0, R48.reuse, 0x4, RZ ;  /* 0x0000000430007824 */ /* 0x040fe200078e00ff */
[----:B------:R-:W-:Y:S01]  /*5720*/  LOP3.LUT R47, R47, 0x20, R4, 0xf8, !PT ;  /* 0x000000202f2f7812 */ /* 0x000fe200078ef804 */
[----:B------:R-:W-:Y:S01]  /*5730*/  IMAD.MOV.U32 R46, RZ, RZ, 0x1 ;  /* 0x00000001ff2e7424 */ /* 0x000fe200078e00ff */
[----:B------:R-:W-:Y:S01]  /*5740*/  LOP3.LUT R48, R48, 0x60, RZ, 0xc0, !PT ;  /* 0x0000006030307812 */ /* 0x000fe200078ec0ff */
[----:B------:R-:W3:Y:S01]  /*5750*/  LDC.64 R40, c[0x0][0x9a8] ;  /* 0x00026a00ff287b82 */ /* 0x000ee20000000a00 */
[----:B------:R-:W-:Y:S01]  /*5760*/  LOP3.LUT R0, R3, 0x18, R0, 0x78, !PT ;  /* 0x0000001803007812 */ /* 0x000fe200078e7800 */
[----:B------:R-:W-:Y:S01]  /*5770*/  IMAD.MOV.U32 R22, RZ, RZ, RZ ;  /* 0x000000ffff167224 */ /* 0x000fe200078e00ff */
[----:B------:R-:W-:-:S02]  /*5780*/  LOP3.LUT R47, R47, 0x100, R4, 0xf8, !PT ;  /* 0x000001002f2f7812 */ /* 0x000fc400078ef804 */
[----:B------:R-:W-:Y:S02]  /*5790*/  CS2R R44, SRZ ;  /* 0x00000000002c7805 */ /* 0x000fe4000001ff00 */
[----:B------:R-:W-:Y:S01]  /*57a0*/  LOP3.LUT R23, R23, 0x600000, RZ, 0xc0, !PT ;  /* 0x0060000017177812 */ /* 0x000fe200078ec0ff */
[----:B------:R-:W4:Y:S01]  /*57b0*/  LDCU UR61, c[0x0][0x370] ;  /* 0x00006e00ff3d77ac */ /* 0x000f220008000800 */
[----:B------:R-:W-:Y:S02]  /*57c0*/  LOP3.LUT R47, R47, R0, RZ, 0xfc, !PT ;  /* 0x000000002f2f7212 */ /* 0x000fe400078efcff */
[----:B------:R-:W-:Y:S01]  /*57d0*/  SEL R61, R61, 0xffffffe0, !P0 ;  /* 0xffffffe03d3d7807 */ /* 0x000fe20004000000 */
[----:B-1----:R-:W-:Y:S01]  /*57e0*/  ULEA UR49, UR4, UR49, 0x18 ;  /* 0x0000003104317291 */ /* 0x002fe2000f8ec0ff */
[----:B------:R-:W1:Y:S01]  /*57f0*/  LDCU.64 UR4, c[0x0][0x990] ;  /* 0x00013200ff0477ac */ /* 0x000e620008000a00 */
[----:B------:R-:W2:Y:S07]  /*5800*/  LDCU UR48, c[0x0][0xc0c] ;  /* 0x00018180ff3077ac */ /* 0x000eae0008000800 */
[----:B------:R-:W4:Y:S01]  /*5810*/  LDS R2, [UR49+0x120] ;  /* 0x00012031ff027984 */ /* 0x000f220008000800 */
[----:B------:R-:W2:Y:S01]  /*5820*/  LDCU UR38, c[0x0][0xc30] ;  /* 0x00018600ff2677ac */ /* 0x000ea20008000800 */
[----:B------:R-:W2:Y:S01]  /*5830*/  LDCU.64 UR54, c[0x0][0x988] ;  /* 0x00013100ff3677ac */ /* 0x000ea20008000a00 */
[----:B------:R-:W2:Y:S01]  /*5840*/  LDCU.64 UR46, c[0x0][0xc28] ;  /* 0x00018500ff2e77ac */ /* 0x000ea20008000a00 */
[----:B-1----:R-:W-:-:S02]  /*5850*/  IMAD.U32 R52, RZ, RZ, UR4 ;  /* 0x00000004ff347e24 */ /* 0x002fc4000f8e00ff */
[----:B------:R-:W-:Y:S01]  /*5860*/  IMAD.U32 R51, RZ, RZ, UR5 ;  /* 0x00000005ff337e24 */ /* 0x000fe2000f8e00ff */
[----:B------:R-:W1:Y:S01]  /*5870*/  LDCU.128 UR4, c[0x0][0xb80] ;  /* 0x00017000ff0477ac */ /* 0x000e620008000c00 */
[----:B------:R-:W2:Y:S01]  /*5880*/  LDCU.128 UR56, c[0x0][0xc10] ;  /* 0x00018200ff3877ac */ /* 0x000ea20008000c00 */
[----:B------:R-:W2:Y:S01]  /*5890*/  LDCU UR60, c[0x0][0x374] ;  /* 0x00006e80ff3c77ac */ /* 0x000ea20008000800 */
[----:B------:R-:W-:Y:S01]  /*58a0*/  UMOV UR53, URZ ;  /* 0x000000ff00357c82 */ /* 0x000fe20008000000 */
[----:B------:R-:W-:Y:S01]  /*58b0*/  UMOV UR50, URZ ;  /* 0x000000ff00327c82 */ /* 0x000fe20008000000 */
[----:B-1----:R-:W-:Y:S01]  /*58c0*/  IMAD.U32 R56, RZ, RZ, UR4 ;  /* 0x00000004ff387e24 */ /* 0x002fe2000f8e00ff */
[----:B------:R-:W-:Y:S01]  /*58d0*/  UIADD3 UR4, UPT, UPT, UR49, 0x200, URZ ;  /* 0x0000020031047890 */ /* 0x000fe2000fffe0ff */
[----:B------:R-:W-:Y:S02]  /*58e0*/  IMAD.U32 R55, RZ, RZ, UR5 ;  /* 0x00000005ff377e24 */ /* 0x000fe4000f8e00ff */
[----:B------:R-:W-:-:S02]  /*58f0*/  IMAD.U32 R54, RZ, RZ, UR6 ;  /* 0x00000006ff367e24 */ /* 0x000fc4000f8e00ff */
[----:B------:R-:W-:Y:S02]  /*5900*/  IMAD.U32 R53, RZ, RZ, UR7 ;  /* 0x00000007ff357e24 */ /* 0x000fe4000f8e00ff */
[C---:B----4-:R-:W-:Y:S01]  /*5910*/  VIADD R3, R2.reuse, 0x80 ;  /* 0x0000008002037836 */ /* 0x050fe20000000000 */
[----:B------:R-:W-:Y:S01]  /*5920*/  LOP3.LUT R2, R2, 0xffff, RZ, 0xc0, !PT ;  /* 0x0000ffff02027812 */ /* 0x000fe200078ec0ff */
[----:B------:R-:W-:-:S03]  /*5930*/  IMAD.U32 R60, RZ, RZ, UR4 ;  /* 0x00000004ff3c7e24 */ /* 0x000fc6000f8e00ff */
[----:B------:R-:W-:-:S05]  /*5940*/  LOP3.LUT R3, R3, 0xffff, RZ, 0xc0, !PT ;  /* 0x0000ffff03037812 */ /* 0x000fca00078ec0ff */
[----:B--23--:R1:W-:Y:S02]  /*5950*/  STL.64 [R1], R2 ;  /* 0x0000000201007387 */ /* 0x00c3e40000100a00 */
.L_x_130:
[----:B-1----:R-:W-:Y:S04]  /*5960*/  SHF.L.U32 R2, R44, 0x1f, RZ ;  /* 0x0000001f2c027819 */ /* 0x002fe800000006ff */
[----:B------:R-:W1:Y:S02]  /*5970*/  SYNCS.PHASECHK.TRANS64.TRYWAIT P0, [UR49+0xd0], R2 ;  /* 0x0000d002ff0075a7 */ /* 0x000e640008001131 */
[----:B-12---:R-:W-:Y:S05]  /*5980*/  @!P0 BRA `(.L_x_87) ;  /* 0x0000003c00a48947 */ /* 0x006fea0003800000 */
.L_x_184:
[----:B------:R-:W2:Y:S01]  /*5990*/  LDS.128 R4, [UR49+0x110] ;  /* 0x00011031ff047984 */ /* 0x000ea20008000c00 */
[----:B------:R-:W-:Y:S01]  /*59a0*/  UIADD3 UR4, UPT, UPT, UR49, 0xd8, URZ ;  /* 0x000000d831047890 */ /* 0x000fe2000fffe0ff */
[----:B-1----:R-:W-:Y:S01]  /*59b0*/  IMAD R2, R22, 0x4, R1 ;  /* 0x0000000416027824 */ /* 0x002fe200078e0201 */
[----:B------:R-:W-:Y:S01]  /*59c0*/  UISETP.GE.AND UP0, UPT, UR39, 0x1, UPT ;  /* 0x000000012700788c */ /* 0x000fe2000bf06270 */
[----:B------:R-:W-:Y:S01]  /*59d0*/  @!PT LDS RZ, [RZ] ;  /* 0x00000000fffff984 */ /* 0x000fe20000000800 */
[----:B------:R-:W-:Y:S01]  /*59e0*/  @!PT LDS RZ, [RZ] ;  /* 0x00000000fffff984 */ /* 0x000fe20000000800 */
[----:B------:R-:W-:Y:S01]  /*59f0*/  @!PT LDS RZ, [RZ] ;  /* 0x00000000fffff984 */ /* 0x000fe20000000800 */
[----:B------:R-:W-:Y:S01]  /*5a00*/  @!PT LDS RZ, [RZ] ;  /* 0x00000000fffff984 */ /* 0x000fe20000000800 */
[----:B------:R1:W-:Y:S06]  /*5a10*/  MEMBAR.ALL.CTA ;  /* 0x0000000000007992 */ /* 0x0003ec0000008000 */
[----:B-1----:R-:W1:Y:S01]  /*5a20*/  FENCE.VIEW.ASYNC.S ;  /* 0x00000000000073c6 */ /* 0x002e620000000000 */
[----:B------:R-:W-:Y:S09]  /*5a30*/  UPRMT UR4, URZ, 0x654, UR4 ;  /* 0x00000654ff047896 */ /* 0x000ff20008000004 */
[----:B-1----:R-:W-:Y:S01]  /*5a40*/  SYNCS.ARRIVE.TRANS64.RED.A1T0 RZ, [UR4], RZ ;  /* 0x000000ffffff79a7 */ /* 0x002fe20008100404 */
[----:B------:R-:W5:Y:S01]  /*5a50*/  LDL R2, [R2] ;  /* 0x0000000002027983 */ /* 0x000f620000100800 */
[----:B--2---:R-:W-:Y:S11]  /*5a60*/  LOP3.LUT P0, RZ, R6, 0x1, RZ, 0xc0, !PT ;  /* 0x0000000106ff7812 */ /* 0x004ff6000780c0ff */
[----:B------:R-:W-:Y:S02]  /*5a70*/  @!UPT UIADD3 URZ, UPT, UPT, URZ, URZ, URZ ;  /* 0x000000fffffff290 */ /* 0x000fe4000fffe0ff */
[----:B------:R-:W-:Y:S01]  /*5a80*/  VOTEU.ANY UP1, P0 ;  /* 0x0000000000ff7886 */ /* 0x000fe20000020100 */
[----:B------:R-:W-:Y:S01]  /*5a90*/  PLOP3.LUT P0, PT, PT, PT, UP1, 0x80, 0x8 ;  /* 0x000000000008781c */ /* 0x000fe20003f0f018 */
[----:B------:R-:W-:Y:S11]  /*5aa0*/  UP2UR UR62, UPR, URZ, 0x2 ;  /* 0x00000002ff3e7883 */ /* 0x000ff60008000000 */
[----:B------:R-:W-:Y:S01]  /*5ab0*/  @!UPT UIADD3 URZ, UPT, UPT, URZ, URZ, URZ ;  /* 0x000000fffffff290 */ /* 0x000fe2000fffe0ff */
[----:B------:R-:W-:Y:S02]  /*5ac0*/  @P0 MOV R3, R4 ;  /* 0x0000000400030202 */ /* 0x000fe40000000f00 */
[----:B------:R-:W-:Y:S02]  /*5ad0*/  @P0 LOP3.LUT R0, R5, 0xffff, RZ, 0xc0, !PT ;  /* 0x0000ffff05000812 */ /* 0x000fe400078ec0ff */
[----:B------:R-:W-:Y:S02]  /*5ae0*/  @P0 R2UR UR5, R3 ;  /* 0x00000000030502ca */ /* 0x000fe400000e0000 */
[----:B------:R-:W-:Y:S11]  /*5af0*/  @P0 R2UR UR4, R0 ;  /* 0x00000000000402ca */ /* 0x000ff600000e0000 */
[----:B------:R-:W-:Y:S02]  /*5b00*/  @UP1 UMOV UR37, UR5 ;  /* 0x0000000500251c82 */ /* 0x000fe40008000000 */
[----:B------:R-:W-:Y:S01]  /*5b10*/  @UP1 UMOV UR36, UR4 ;  /* 0x0000000400241c82 */ /* 0x000fe20008000000 */
[----:B------:R-:W-:Y:S05]  /*5b20*/  BRA.U !UP0, `(.L_x_88) ;  /* 0x0000000108cc7547 */ /* 0x000fea000b800000 */
[----:B------:R-:W1:Y:S01]  /*5b30*/  LDCU UR9, c[0x0][0xc20] ;  /* 0x00018400ff0977ac */ /* 0x000e620008000800 */
[----:B------:R-:W-:Y:S02]  /*5b40*/  UIMAD.WIDE.U32 UR4, UR60, UR59, URZ ;  /* 0x0000003b3c0472a5 */ /* 0x000fe4000f8e00ff */
[----:B------:R-:W-:Y:S02]  /*5b50*/  UIMAD.WIDE.U32 UR6, UR61, UR56, URZ ;  /* 0x000000383d0672a5 */ /* 0x000fe4000f8e00ff */
[----:B------:R-:W-:Y:S02]  /*5b60*/  UIMAD.WIDE.U32 UR10, UR36, UR59, URZ ;  /* 0x0000003b240a72a5 */ /* 0x000fe4000f8e00ff */
[----:B------:R-:W-:Y:S02]  /*5b70*/  UISETP.NE.AND UP0, UPT, UR58, 0x1, UPT ;  /* 0x000000013a00788c */ /* 0x000fe4000bf05270 */
[----:B------:R-:W-:Y:S02]  /*5b80*/  UISETP.NE.AND UP1, UPT, UR48, 0x1, UPT ;  /* 0x000000013000788c */ /* 0x000fe4000bf25270 */
[----:B------:R-:W-:Y:S02]  /*5b90*/  UISETP.NE.AND UP2, UPT, UR39, 0x1, UPT ;  /* 0x000000012700788c */ /* 0x000fe4000bf45270 */
[----:B------:R-:W-:Y:S01]  /*5ba0*/  UIMAD.WIDE.U32 UR12, UR37, UR56, URZ ;  /* 0x00000038250c72a5 */ /* 0x000fe2000f8e00ff */
[----:B------:R-:W-:Y:S01]  /*5bb0*/  UMOV UR4, UR5 ;  /* 0x0000000500047c82 */ /* 0x000fe20008000000 */
[----:B------:R-:W-:Y:S01]  /*5bc0*/  UMOV UR6, UR11 ;  /* 0x0000000b00067c82 */ /* 0x000fe20008000000 */
[----:B-1----:R-:W-:Y:S03]  /*5bd0*/  USHF.R.U32.HI UR8, URZ, UR9, UR4 ;  /* 0x00000009ff087299 */ /* 0x002fe60008011604 */
[----:B------:R-:W-:Y:S02]  /*5be0*/  UMOV UR4, UR7 ;  /* 0x0000000700047c82 */ /* 0x000fe40008000000 */
[----:B------:R-:W-:Y:S02]  /*5bf0*/  USHF.R.U32.HI UR5, URZ, UR57, UR4 ;  /* 0x00000039ff057299 */ /* 0x000fe40008011604 */
[----:B------:R-:W-:Y:S02]  /*5c00*/  USEL UR4, UR60, UR8, !UP0 ;  /* 0x000000083c047287 */ /* 0x000fe4000c000000 */
[----:B------:R-:W-:Y:S02]  /*5c10*/  USHF.R.U32.HI UR8, URZ, UR9, UR6 ;  /* 0x00000009ff087299 */ /* 0x000fe40008011606 */
[----:B------:R-:W-:Y:S02]  /*5c20*/  UIMAD.WIDE.U32 UR6, UR4, UR46, URZ ;  /* 0x0000002e040672a5 */ /* 0x000fe4000f8e00ff */
[----:B------:R-:W-:Y:S02]  /*5c30*/  USEL UR9, UR61, UR5, !UP1 ;  /* 0x000000053d097287 */ /* 0x000fe4000c800000 */
[----:B------:R-:W-:Y:S02]  /*5c40*/  USEL UR8, UR36, UR8, !UP0 ;  /* 0x0000000824087287 */ /* 0x000fe4000c000000 */
[----:B------:R-:W-:Y:S01]  /*5c50*/  UIMAD.WIDE.U32 UR10, UR9, UR46, URZ ;  /* 0x0000002e090a72a5 */ /* 0x000fe2000f8e00ff */
[----:B------:R-:W-:Y:S01]  /*5c60*/  UMOV UR6, UR7 ;  /* 0x0000000700067c82 */ /* 0x000fe20008000000 */
[----:B------:R-:W-:Y:S01]  /*5c70*/  UMOV UR5, UR13 ;  /* 0x0000000d00057c82 */ /* 0x000fe20008000000 */
[----:B------:R-:W-:Y:S02]  /*5c80*/  @UP2 USHF.R.U32.HI UR4, URZ, UR47, UR6 ;  /* 0x0000002fff042299 */ /* 0x000fe40008011606 */
[----:B------:R-:W-:Y:S02]  /*5c90*/  USHF.R.U32.HI UR5, URZ, UR57, UR5 ;  /* 0x00000039ff057299 */ /* 0x000fe40008011605 */
[----:B------:R-:W-:Y:S02]  /*5ca0*/  UIMAD UR4, UR39, UR4, URZ ;  /* 0x00000004270472a4 */ /* 0x000fe4000f8e02ff */
[----:B------:R-:W-:Y:S02]  /*5cb0*/  USEL UR5, UR37, UR5, !UP1 ;  /* 0x0000000525057287 */ /* 0x000fe4000c800000 */
[----:B------:R-:W-:Y:S01]  /*5cc0*/  UISETP.GE.AND UP0, UPT, UR8, UR4, UPT ;  /* 0x000000040800728c */ /* 0x000fe2000bf06270 */
[----:B------:R-:W-:Y:S01]  /*5cd0*/  UMOV UR6, UR11 ;  /* 0x0000000b00067c82 */ /* 0x000fe20008000000 */
[----:B------:R-:W-:Y:S02]  /*5ce0*/  UIMAD.WIDE.U32 UR10, UR8, UR46, URZ ;  /* 0x0000002e080a72a5 */ /* 0x000fe4000f8e00ff */
[----:B------:R-:W-:Y:S04]  /*5cf0*/  @UP2 USHF.R.U32.HI UR9, URZ, UR47, UR6 ;  /* 0x0000002fff092299 */ /* 0x000fe80008011606 */
[----:B------:R-:W-:Y:S01]  /*5d00*/  UIMAD UR6, UR39, UR9, URZ ;  /* 0x00000009270672a4 */ /* 0x000fe2000f8e02ff */
[----:B------:R-:W-:Y:S03]  /*5d10*/  UMOV UR4, UR11 ;  /* 0x0000000b00047c82 */ /* 0x000fe60008000000 */
[----:B------:R-:W-:Y:S02]  /*5d20*/  UISETP.GE.OR UP0, UPT, UR5, UR6, UP0 ;  /* 0x000000060500728c */ /* 0x000fe40008706670 */
[----:B------:R-:W-:Y:S02]  /*5d30*/  USHF.R.U32.HI UR4, URZ, UR47, UR4 ;  /* 0x0000002fff047299 */ /* 0x000fe40008011604 */
[----:B------:R-:W-:Y:S02]  /*5d40*/  UIMAD.WIDE.U32 UR6, UR5, UR46, URZ ;  /* 0x0000002e050672a5 */ /* 0x000fe4000f8e00ff */
[----:B------:R-:W-:Y:S02]  /*5d50*/  USEL UR11, UR8, UR4, !UP2 ;  /* 0x00000004080b7287 */ /* 0x000fe4000d000000 */
[----:B------:R-:W-:Y:S02]  /*5d60*/  UIADD3 UR6, UPT, UPT, -UR5, URZ, URZ ;  /* 0x000000ff05067290 */ /* 0x000fe4000fffe1ff */
[----:B------:R-:W-:Y:S02]  /*5d70*/  UIADD3 UR10, UPT, UPT, -UR11, URZ, URZ ;  /* 0x000000ff0b0a7290 */ /* 0x000fe4000fffe1ff */
[----:B------:R-:W-:Y:S02]  /*5d80*/  UIMAD UR6, UR48, UR6, UR37 ;  /* 0x00000006300672a4 */ /* 0x000fe4000f8e0225 */
[----:B------:R-:W-:Y:S01]  /*5d90*/  UIMAD UR10, UR39, UR10, UR8 ;  /* 0x0000000a270a72a4 */ /* 0x000fe2000f8e0208 */
[----:B------:R-:W-:Y:S01]  /*5da0*/  @!UP0 UMOV UR4, UR7 ;  /* 0x0000000700048c82 */ /* 0x000fe20008000000 */
[----:B------:R-:W-:Y:S02]  /*5db0*/  UIADD3 UR7, UPT, UPT, -UR8, URZ, URZ ;  /* 0x000000ff08077290 */ /* 0x000fe4000fffe1ff */
[----:B------:R-:W-:Y:S04]  /*5dc0*/  @!UP0 USHF.R.U32.HI UR4, URZ, UR47, UR4 ;  /* 0x0000002fff048299 */ /* 0x000fe80008011604 */
[----:B------:R-:W-:Y:S04]  /*5dd0*/  @!UP0 USEL UR4, UR5, UR4, !UP2 ;  /* 0x0000000405048287 */ /* 0x000fe8000d000000 */
[----:B------:R-:W-:Y:S02]  /*5de0*/  @!UP0 UIMAD UR9, UR9, UR10, UR4 ;  /* 0x0000000a090982a4 */ /* 0x000fe4000f8e0204 */
[----:B------:R-:W-:Y:S02]  /*5df0*/  @!UP0 UIADD3 UR10, UPT, UPT, UR11, -UR4, URZ ;  /* 0x800000040b0a8290 */ /* 0x000fe4000fffe0ff */
[----:B------:R-:W-:Y:S02]  /*5e00*/  UIMAD UR4, UR58, UR7, UR36 ;  /* 0x000000073a0472a4 */ /* 0x000fe4000f8e0224 */
[----:B------:R-:W-:Y:S03]  /*5e10*/  @!UP0 UIMAD UR8, UR10, UR39, UR5 ;  /* 0x000000270a0882a4 */ /* 0x000fe6000f8e0205 */
[----:B------:R-:W-:Y:S02]  /*5e20*/  @!UP0 UMOV UR5, UR9 ;  /* 0x0000000900058c82 */ /* 0x000fe40008000000 */
[----:B------:R-:W-:Y:S02]  /*5e30*/  UIMAD UR37, UR5, UR48, UR6 ;  /* 0x00000030052572a4 */ /* 0x000fe4000f8e0206 */
[----:B------:R-:W-:Y:S11]  /*5e40*/  UIMAD UR36, UR8, UR58, UR4 ;  /* 0x0000003a082472a4 */ /* 0x000ff6000f8e0204 */
[----:B------:R-:W-:Y:S01]  /*5e50*/  @!UPT UIADD3 URZ, UPT, UPT, URZ, URZ, URZ ;  /* 0x000000fffffff290 */ /* 0x000fe2000fffe0ff */
.L_x_88:
[----:B------:R-:W-:Y:S01]  /*5e60*/  UISETP.NE.AND UP0, UPT, UR38, 0x1, UPT ;  /* 0x000000012600788c */ /* 0x000fe2000bf05270 */
[----:B------:R-:W-:Y:S01]  /*5e70*/  @P0 SHF.R.U32.HI R4, RZ, 0x10, R5 ;  /* 0x00000010ff040819 */ /* 0x000fe20000011605 */
[----:B------:R-:W-:Y:S01]  /*5e80*/  USHF.L.U32 UR41, UR24, 0x7, URZ ;  /* 0x0000000718297899 */ /* 0x000fe200080006ff */
[----:B------:R-:W-:Y:S02]  /*5e90*/  BSSY.RECONVERGENT B6, `(.L_x_89) ;  /* 0x0000034000067945 */ /* 0x000fe40003800200 */
[----:B------:R-:W-:Y:S02]  /*5ea0*/  @P0 R2UR UR63, R4 ;  /* 0x00000000043f02ca */ /* 0x000fe400000e0000 */
[----:B------:R-:W-:Y:S04]  /*5eb0*/  LOP3.LUT P0, RZ, R60, 0x1b0, RZ, 0xc0, !PT ;  /* 0x000001b03cff7812 */ /* 0x000fe8000780c0ff */
[----:B------:R-:W1:Y:S01]  /*5ec0*/  @!UP0 LDCU.128 UR12, c[0x0][0xc10] ;  /* 0x00018200ff0c87ac */ /* 0x000e620008000c00 */
[----:B------:R-:W2:Y:S01]  /*5ed0*/  @!UP0 LDCU UR5, c[0x0][0xc0c] ;  /* 0x00018180ff0587ac */ /* 0x000ea20008000800 */
[----:B------:R-:W3:Y:S01]  /*5ee0*/  @!UP0 LDCU UR10, c[0x0][0xc20] ;  /* 0x00018400ff0a87ac */ /* 0x000ee20008000800 */
[----:B-1----:R-:W-:Y:S02]  /*5ef0*/  UIMAD.WIDE.U32 UR8, UR37, UR12, URZ ;  /* 0x0000000c250872a5 */ /* 0x002fe4000f8e00ff */
[----:B------:R-:W-:Y:S02]  /*5f00*/  UIMAD.WIDE.U32 UR6, UR36, UR15, URZ ;  /* 0x0000000f240672a5 */ /* 0x000fe4000f8e00ff */
[----:B------:R-:W-:Y:S03]  /*5f10*/  @!UP0 UISETP.NE.AND UP1, UPT, UR14, 0x1, UPT ;  /* 0x000000010e00888c */ /* 0x000fe6000bf25270 */
[----:B------:R-:W-:Y:S01]  /*5f20*/  @!UP0 UMOV UR4, UR9 ;  /* 0x0000000900048c82 */ /* 0x000fe20008000000 */
[----:B--2---:R-:W-:Y:S02]  /*5f30*/  @!UP0 UISETP.NE.AND UP2, UPT, UR5, 0x1, UPT ;  /* 0x000000010500888c */ /* 0x004fe4000bf45270 */
[----:B------:R-:W-:Y:S01]  /*5f40*/  @!UP0 USHF.R.U32.HI UR4, URZ, UR13, UR4 ;  /* 0x0000000dff048299 */ /* 0x000fe20008011604 */
[----:B------:R-:W-:Y:S02]  /*5f50*/  @!UP0 UMOV UR6, UR7 ;  /* 0x0000000700068c82 */ /* 0x000fe40008000000 */
[----:B---3--:R-:W-:Y:S02]  /*5f60*/  @!UP0 USHF.R.U32.HI UR6, URZ, UR10, UR6 ;  /* 0x0000000aff068299 */ /* 0x008fe40008011606 */
[----:B------:R-:W-:Y:S02]  /*5f70*/  @!UP0 USEL UR7, UR37, UR4, !UP2 ;  /* 0x0000000425078287 */ /* 0x000fe4000d000000 */
[----:B------:R-:W-:Y:S04]  /*5f80*/  @!UP0 USEL UR6, UR36, UR6, !UP1 ;  /* 0x0000000624068287 */ /* 0x000fe8000c800000 */
[----:B------:R-:W-:Y:S02]  /*5f90*/  @!UP0 UIADD3 UR4, UPT, UPT, -UR7, UR6, URZ ;  /* 0x0000000607048290 */ /* 0x000fe4000fffe1ff */
[----:B------:R-:W-:Y:S02]  /*5fa0*/  @!UP0 UIADD3 UR6, UPT, UPT, UR7, -UR6, URZ ;  /* 0x8000000607068290 */ /* 0x000fe4000fffe0ff */
[----:B------:R-:W-:Y:S02]  /*5fb0*/  @!UP0 UIMAD UR37, UR4, UR5, UR37 ;  /* 0x00000005042582a4 */ /* 0x000fe4000f8e0225 */
[----:B------:R-:W-:Y:S01]  /*5fc0*/  @!UP0 UIMAD UR36, UR6, UR14, UR36 ;  /* 0x0000000e062482a4 */ /* 0x000fe2000f8e0224 */
[----:B------:R-:W-:Y:S11]  /*5fd0*/  @!P0 BRA `(.L_x_90) ;  /* 0x00000000007c8947 */ /* 0x000ff60003800000 */
[----:B------:R-:W1:Y:S01]  /*5fe0*/  LDCU.64 UR8, c[0x4][0x80] ;  /* 0x01001000ff0877ac */ /* 0x000e620008000a00 */
[----:B------:R-:W-:Y:S01]  /*5ff0*/  MOV R16, 0x0 ;  /* 0x0000000000107802 */ /* 0x000fe20000000f00 */
[----:B------:R-:W-:Y:S02]  /*6000*/  HFMA2 R12, -RZ, RZ, 0, 5.9604644775390625e-08 ;  /* 0x00000001ff0c7431 */ /* 0x000fe400000001ff */
[----:B------:R-:W-:Y:S01]  /*6010*/  IMAD.MOV.U32 R8, RZ, RZ, 0x70 ;  /* 0x00000070ff087424 */ /* 0x000fe200078e00ff */
[----:B------:R2:W3:Y:S01]  /*6020*/  LDC.64 R14, c[0x4][R16] ;  /* 0x01000000100e7b82 */ /* 0x0004e20000000a00 */
[----:B------:R-:W4:Y:S01]  /*6030*/  LDCU.64 UR6, c[0x4][0x88] ;  /* 0x01001100ff0677ac */ /* 0x000f220008000a00 */
[----:B------:R-:W-:Y:S01]  /*6040*/  IMAD.MOV.U32 R13, RZ, RZ, RZ ;  /* 0x000000ffff0d7224 */ /* 0x000fe200078e00ff */
[----:B------:R-:W2:Y:S01]  /*6050*/  LDCU.64 UR4, c[0x4][0x8] ;  /* 0x01000100ff0477ac */ /* 0x000ea20008000a00 */
[----:B-1----:R-:W-:Y:S01]  /*6060*/  MOV R5, UR9 ;  /* 0x0000000900057c02 */ /* 0x002fe20008000f00 */
[----:B------:R-:W-:Y:S01]  /*6070*/  IMAD.U32 R4, RZ, RZ, UR8 ;  /* 0x00000008ff047e24 */ /* 0x000fe2000f8e00ff */
[----:B----4-:R-:W-:Y:S01]  /*6080*/  MOV R7, UR7 ;  /* 0x0000000700077c02 */ /* 0x010fe20008000f00 */
[----:B------:R-:W-:Y:S01]  /*6090*/  IMAD.U32 R6, RZ, RZ, UR6 ;  /* 0x00000006ff067e24 */ /* 0x000fe2000f8e00ff */
[----:B--2---:R-:W-:Y:S01]  /*60a0*/  MOV R11, UR5 ;  /* 0x00000005000b7c02 */ /* 0x004fe20008000f00 */
[----:B------:R-:W-:Y:S02]  /*60b0*/  IMAD.U32 R10, RZ, RZ, UR4 ;  /* 0x00000004ff0a7e24 */ /* 0x000fe4000f8e00ff */
[----:B------:R-:W-:Y:S07]  /*60c0*/  LEPC R20, `(.L_x_91) ;  /* 0x000000001014794e */ /* 0x000fee0000000000 */
[----:B---3-5:R-:W-:Y:S05]  /*60d0*/  CALL.ABS.NOINC R14 ;  /* 0x000000000e007343 */ /* 0x028fea0003c00000 */
.L_x_91:
[----:B------:R-:W1:Y:S01]  /*60e0*/  LDCU.64 UR8, c[0x4][0x80] ;  /* 0x01001000ff0877ac */ /* 0x000e620008000a00 */
[----:B------:R-:W2:Y:S01]  /*60f0*/  LDC.64 R16, c[0x4][R16] ;  /* 0x0100000010107b82 */ /* 0x000ea20000000a00 */
[----:B------:R-:W-:Y:S02]  /*6100*/  HFMA2 R12, -RZ, RZ, 0, 5.9604644775390625e-08 ;  /* 0x00000001ff0c7431 */ /* 0x000fe400000001ff */
[----:B------:R-:W-:Y:S02]  /*6110*/  IMAD.MOV.U32 R8, RZ, RZ, 0x70 ;  /* 0x00000070ff087424 */ /* 0x000fe400078e00ff */
[----:B------:R-:W-:Y:S01]  /*6120*/  IMAD.MOV.U32 R13, RZ, RZ, RZ ;  /* 0x000000ffff0d7224 */ /* 0x000fe200078e00ff */
[----:B------:R-:W3:Y:S01]  /*6130*/  LDCU.64 UR6, c[0x4][0x88] ;  /* 0x01001100ff0677ac */ /* 0x000ee20008000a00 */
[----:B------:R-:W4:Y:S01]  /*6140*/  LDCU.64 UR4, c[0x4][0x8] ;  /* 0x01000100ff0477ac */ /* 0x000f220008000a00 */
[----:B-1----:R-:W-:Y:S02]  /*6150*/  MOV R4, UR8 ;  /* 0x0000000800047c02 */ /* 0x002fe40008000f00 */
[----:B------:R-:W-:Y:S02]  /*6160*/  MOV R5, UR9 ;  /* 0x0000000900057c02 */ /* 0x000fe40008000f00 */
[----:B---3--:R-:W-:Y:S01]  /*6170*/  MOV R7, UR7 ;  /* 0x0000000700077c02 */ /* 0x008fe20008000f00 */
[----:B------:R-:W-:Y:S01]  /*6180*/  IMAD.U32 R6, RZ, RZ, UR6 ;  /* 0x00000006ff067e24 */ /* 0x000fe2000f8e00ff */
[----:B----4-:R-:W-:Y:S01]  /*6190*/  MOV R11, UR5 ;  /* 0x00000005000b7c02 */ /* 0x010fe20008000f00 */
[----:B------:R-:W-:Y:S02]  /*61a0*/  IMAD.U32 R10, RZ, RZ, UR4 ;  /* 0x00000004ff0a7e24 */ /* 0x000fe4000f8e00ff */
[----:B------:R-:W-:Y:S07]  /*61b0*/  LEPC R20, `(.L_x_90) ;  /* 0x000000001014794e */ /* 0x000fee0000000000 */
[----:B--2---:R-:W-:Y:S05]  /*61c0*/  CALL.ABS.NOINC R16 ;  /* 0x0000000010007343 */ /* 0x004fea0003c00000 */
.L_x_90:
[----:B------:R-:W-:Y:S05]  /*61d0*/  BSYNC.RECONVERGENT B6 ;  /* 0x0000000000067941 */ /* 0x000fea0003800200 */
.L_x_89:
[----:B------:R-:W-:Y:S02]  /*61e0*/  R2UR UR6, R59 ;  /* 0x000000003b0672ca */ /* 0x000fe400000e0000 */
[----:B------:R-:W-:Y:S02]  /*61f0*/  R2UR UR5, R52 ;  /* 0x00000000340572ca */ /* 0x000fe400000e0000 */
[----:B------:R-:W-:Y:S02]  /*6200*/  R2UR UR4, R51 ;  /* 0x00000000330472ca */ /* 0x000fe400000e0000 */
[----:B------:R-:W-:Y:S02]  /*6210*/  ISETP.NE.U32.AND P4, PT, R42, RZ, PT ;  /* 0x000000ff2a00720c */ /* 0x000fe40003f85070 */
[----:B------:R-:W-:Y:S02]  /*6220*/  ISETP.NE.U32.AND P2, PT, RZ, UR54, PT ;  /* 0x00000036ff007c0c */ /* 0x000fe4000bf45070 */
[----:B------:R-:W-:Y:S02]  /*6230*/  ISETP.NE.AND.EX P4, PT, R43, RZ, PT, P4 ;  /* 0x000000ff2b00720c */ /* 0x000fe40003f85340 */
[----:B------:R-:W-:Y:S01]  /*6240*/  ISETP.NE.AND.EX P2, PT, RZ, UR55, PT, P2 ;  /* 0x00000037ff007c0c */ /* 0x000fe2000bf45320 */
[----:B------:R-:W-:Y:S02]  /*6250*/  UISETP.NE.AND UP2, UPT, UR6, URZ, UPT ;  /* 0x000000ff0600728c */ /* 0x000fe4000bf45270 */
[----:B------:R-:W-:Y:S04]  /*6260*/  UISETP.NE.U32.AND UP0, UPT, UR5, URZ, UPT ;  /* 0x000000ff0500728c */ /* 0x000fe8000bf05070 */
[----:B------:R-:W-:Y:S01]  /*6270*/  UISETP.NE.AND.EX UP1, UPT, UR4, URZ, UPT, UP0 ;  /* 0x000000ff0400728c */ /* 0x000fe2000bf25300 */
[----:B------:R-:W-:Y:S01]  /*6280*/  PLOP3.LUT P1, PT, PT, PT, UP2, 0x80, 0x8 ;  /* 0x000000000008781c */ /* 0x000fe20003f2f028 */
[----:B------:R-:W-:Y:S03]  /*6290*/  UPLOP3.LUT UP0, UPT, UPT, UPT, UPT, 0x40, 0x4 ;  /* 0x000000000004789c */ /* 0x000fe60003f0e870 */
[----:B------:R-:W-:Y:S06]  /*62a0*/  @UP2 UPLOP3.LUT UP0, UPT, UPT, UPT, UP1, 0x80, 0x8 ;  /* 0x000000000008289c */ /* 0x000fec0003f0f010 */
[----:B------:R-:W-:Y:S01]  /*62b0*/  PLOP3.LUT P0, PT, PT, PT, UP0, 0x80, 0x8 ;  /* 0x000000000008781c */ /* 0x000fe20003f0f008 */
[----:B------:R-:W-:Y:S01]  /*62c0*/  @!UPT UIADD3 URZ, UPT, UPT, URZ, URZ, URZ ;  /* 0x000000fffffff290 */ /* 0x000fe2000fffe0ff */
[----:B------:R-:W-:Y:S11]  /*62d0*/  BRA.U !UP1, `(.L_x_92) ;  /* 0x0000000109407547 */ /* 0x000ff6000b800000 */
[----:B------:R-:W-:Y:S01]  /*62e0*/  UISETP.NE.U32.AND UP0, UPT, UR54, URZ, UPT ;  /* 0x000000ff3600728c */ /* 0x000fe2000bf05070 */
[----:B------:R-:W-:Y:S01]  /*62f0*/  R2UR UR6, R52 ;  /* 0x00000000340672ca */ /* 0x000fe200000e0000 */
[----:B------:R-:W1:Y:S01]  /*6300*/  LDCU.64 UR8, c[0x0][0x358] ;  /* 0x00006b00ff0877ac */ /* 0x000e620008000a00 */
[----:B------:R-:W-:Y:S02]  /*6310*/  HFMA2 R49, -RZ, RZ, 0, 5.9604644775390625e-08 ;  /* 0x00000001ff317431 */ /* 0x000fe400000001ff */
[----:B------:R-:W-:Y:S01]  /*6320*/  IMAD.MOV.U32 R0, RZ, RZ, 0x1 ;  /* 0x00000001ff007424 */ /* 0x000fe200078e00ff */
[----:B------:R-:W-:Y:S06]  /*6330*/  UISETP.NE.AND.EX UP0, UPT, UR55, URZ, UPT, UP0 ;  /* 0x000000ff3700728c */ /* 0x000fec000bf05300 */
[----:B------:R-:W-:Y:S05]  /*6340*/  PLOP3.LUT P3, PT, PT, PT, UP0, 0x80, 0x8 ;  /* 0x000000000008781c */ /* 0x000fea0003f6f008 */
[----:B------:R-:W2:Y:S01]  /*6350*/  @UP0 LDCU.64 UR4, c[0x0][0x988] ;  /* 0x00013100ff0407ac */ /* 0x000ea20008000a00 */
[----:B------:R-:W-:Y:S07]  /*6360*/  @UP0 UIMAD UR6, UR52, UR6, URZ ;  /* 0x00000006340602a4 */ /* 0x000fee000f8e02ff */
[----:B------:R-:W-:Y:S01]  /*6370*/  @!P3 PRMT R49, R0, 0x7610, R49 ;  /* 0x000076100031b816 */ /* 0x000fe20000000031 */
[----:B--2---:R-:W-:Y:S06]  /*6380*/  @UP0 UIMAD.WIDE UR4, UR6, 0x4, UR4 ;  /* 0x00000004060408a5 */ /* 0x004fec000f8e0204 */
[----:B------:R-:W-:Y:S02]  /*6390*/  IMAD.U32 R4, RZ, RZ, UR4 ;  /* 0x00000004ff047e24 */ /* 0x000fe4000f8e00ff */
[----:B------:R-:W-:Y:S03]  /*63a0*/  IMAD.U32 R5, RZ, RZ, UR5 ;  /* 0x00000005ff057e24 */ /* 0x000fe6000f8e00ff */
[----:B------:R-:W2:Y:S02]  /*63b0*/  @!UP0 LDCU UR4, c[0x0][0x980] ;  /* 0x00013000ff0487ac */ /* 0x000ea40008000800 */
[----:B-1---5:R1:W5:Y:S02]  /*63c0*/  @P3 LDG.E R27, desc[UR8][R4.64] ;  /* 0x00000008041b3981 */ /* 0x022364000c1e1900 */
[----:B-12---:R-:W-:Y:S02]  /*63d0*/  @!P3 MOV R27, UR4 ;  /* 0x00000004001bbc02 */ /* 0x006fe40008000f00 */
.L_x_92:
[----:B------:R-:W-:Y:S05]  /*63e0*/  @!P4 BRA `(.L_x_93) ;  /* 0x000000000024c947 */ /* 0x000fea0003800000 */
[----:B------:R-:W-:Y:S01]  /*63f0*/  ISETP.NE.U32.AND P3, PT, R40, RZ, PT ;  /* 0x000000ff2800720c */ /* 0x000fe20003f65070 */
[----:B------:R-:W1:Y:S03]  /*6400*/  LDCU.64 UR4, c[0x0][0x358] ;  /* 0x00006b00ff0477ac */ /* 0x000e660008000a00 */
[----:B------:R-:W-:Y:S11]  /*6410*/  ISETP.NE.AND.EX P3, PT, R41, RZ, PT, P3 ;  /* 0x000000ff2900720c */ /* 0x000ff60003f65330 */
[----:B------:R-:W-:Y:S02]  /*6420*/  @!UPT UIADD3 URZ, UPT, UPT, URZ, URZ, URZ ;  /* 0x000000fffffff290 */ /* 0x000fe4000fffe0ff */
[----:B------:R-:W2:Y:S01]  /*6430*/  @P3 LDC.64 R4, c[0x0][0x9a8] ;  /* 0x00026a00ff043b82 */ /* 0x000ea20000000a00 */
[----:B------:R-:W-:Y:S04]  /*6440*/  @P3 IMAD R0, R42, UR52, RZ ;  /* 0x000000342a003c24 */ /* 0x000fe8000f8e02ff */
[----:B--2---:R-:W-:Y:S05]  /*6450*/  @P3 IMAD.WIDE R4, R0, 0x4, R4 ;  /* 0x0000000400043825 */ /* 0x004fea00078e0204 */
[----:B-1---5:R1:W5:Y:S02]  /*6460*/  @P3 LDG.E R24, desc[UR4][R4.64] ;  /* 0x0000000404183981 */ /* 0x022364000c1e1900 */
[----:B-1----:R-:W2:Y:S02]  /*6470*/  @!P3 LDC R24, c[0x0][0x9a0] ;  /* 0x00026800ff18bb82 */ /* 0x002ea40000000800 */
.L_x_93:
[----:B-----5:R-:W-:Y:S01]  /*6480*/  FSETP.NEU.AND P3, PT, R27, RZ, PT ;  /* 0x000000ff1b00720b */ /* 0x020fe20003f6d000 */
[----:B------:R-:W1:Y:S01]  /*6490*/  LDCU.128 UR12, c[0x0][0xb90] ;  /* 0x00017200ff0c77ac */ /* 0x000e620008000c00 */
[----:B------:R-:W-:Y:S01]  /*64a0*/  SEL R3, RZ, 0xffffffff, P2 ;  /* 0xffffffffff037807 */ /* 0x000fe20001000000 */
[----:B------:R-:W-:Y:S01]  /*64b0*/  IMAD.SHL.U32 R72, R47, 0x2, RZ ;  /* 0x000000022f487824 */ /* 0x000fe200078e00ff */
[----:B------:R-:W-:Y:S01]  /*64c0*/  @P1 LOP3.LUT P2, RZ, R49, 0xff, RZ, 0xc0, !PT ;  /* 0x000000ff31ff1812 */ /* 0x000fe2000784c0ff */
[----:B------:R-:W-:Y:S01]  /*64d0*/  BSSY B1, `(.L_x_94) ;  /* 0x000004e000017945 */ /* 0x000fe20003800000 */
[----:B------:R-:W-:Y:S01]  /*64e0*/  @P1 SEL R0, RZ, 0xffffffff, P3 ;  /* 0xffffffffff001807 */ /* 0x000fe20001800000 */
[----:B------:R-:W-:Y:S01]  /*64f0*/  VIADD R69, R72, UR49 ;  /* 0x0000003148457c36 */ /* 0x000fe20008000000 */
[----:B------:R-:W-:Y:S01]  /*6500*/  LOP3.LUT R46, R46, 0x1, RZ, 0x3c, !PT ;  /* 0x000000012e2e7812 */ /* 0x000fe200078e3cff */
[----:B------:R-:W3:Y:S01]  /*6510*/  LDCU UR11, c[0x0][0xba0] ;  /* 0x00017400ff0b77ac */ /* 0x000ee20008000800 */
[----:B------:R-:W-:Y:S01]  /*6520*/  @P0 SEL R0, R3, R0, !P2 ;  /* 0x0000000003000207 */ /* 0x000fe20005000000 */
[----:B------:R-:W-:Y:S01]  /*6530*/  IMAD.MOV.U32 R73, RZ, RZ, 0x1 ;  /* 0x00000001ff497424 */ /* 0x000fe200078e00ff */
[----:B------:R-:W-:Y:S01]  /*6540*/  LEA R70, R22, UR49, 0x3 ;  /* 0x0000003116467c11 */ /* 0x000fe2000f8e18ff */
[----:B------:R-:W-:Y:S01]  /*6550*/  USHF.L.U32 UR8, UR51, 0x6, URZ ;  /* 0x0000000633087899 */ /* 0x000fe200080006ff */
[----:B------:R-:W-:Y:S01]  /*6560*/  @P1 LOP3.LUT R0, R0, 0x1, RZ, 0xc0, !PT ;  /* 0x0000000100001812 */ /* 0x000fe200078ec0ff */
[----:B------:R-:W-:Y:S01]  /*6570*/  IMAD.IADD R25, R23, 0x1, R2 ;  /* 0x0000000117197824 */ /* 0x000fe200078e0202 */
[----:B------:R-:W-:Y:S01]  /*6580*/  R2UR UR4, R55 ;  /* 0x00000000370472ca */ /* 0x000fe200000e0000 */
[----:B------:R-:W-:Y:S01]  /*6590*/  IMAD.MOV.U32 R71, RZ, RZ, RZ ;  /* 0x000000ffff477224 */ /* 0x000fe200078e00ff */
[----:B------:R-:W-:Y:S01]  /*65a0*/  ISETP.NE.U32.OR P5, PT, R0, 0x1, !P1 ;  /* 0x000000010000780c */ /* 0x000fe20004fa5470 */
[----:B------:R-:W-:Y:S01]  /*65b0*/  IMAD.U32 R65, RZ, RZ, UR8 ;  /* 0x00000008ff417e24 */ /* 0x000fe2000f8e00ff */
[----:B------:R-:W-:Y:S02]  /*65c0*/  R2UR UR6, R54 ;  /* 0x00000000360672ca */ /* 0x000fe400000e0000 */
[----:B------:R-:W-:Y:S02]  /*65d0*/  CS2R R38, SRZ ;  /* 0x0000000000267805 */ /* 0x000fe4000001ff00 */
[----:B------:R-:W-:Y:S02]  /*65e0*/  R2UR UR10, R56 ;  /* 0x00000000380a72ca */ /* 0x000fe400000e0000 */
[----:B------:R-:W-:Y:S02]  /*65f0*/  CS2R R36, SRZ ;  /* 0x0000000000247805 */ /* 0x000fe4000001ff00 */
[----:B------:R-:W-:Y:S02]  /*6600*/  R2UR UR9, R53 ;  /* 0x00000000350972ca */ /* 0x000fe400000e0000 */
[----:B------:R-:W-:Y:S02]  /*6610*/  CS2R R30, SRZ ;  /* 0x00000000001e7805 */ /* 0x000fe4000001ff00 */
[----:B------:R-:W-:Y:S02]  /*6620*/  PLOP3.LUT P2, PT, PT, PT, UP1, 0x80, 0x8 ;  /* 0x000000000008781c */ /* 0x000fe40003f4f018 */
[----:B------:R-:W-:Y:S02]  /*6630*/  CS2R R28, SRZ ;  /* 0x00000000001c7805 */ /* 0x000fe4000001ff00 */
[----:B------:R-:W-:Y:S01]  /*6640*/  LOP3.LUT P4, R66, R49, 0xff, RZ, 0xc0, !PT ;  /* 0x000000ff31427812 */ /* 0x000fe2000788c0ff */
[----:B------:R-:W-:Y:S01]  /*6650*/  UIMAD.WIDE.U32 UR4, UR8, UR4, URZ ;  /* 0x00000004080472a5 */ /* 0x000fe2000f8e00ff */
[----:B------:R-:W-:Y:S01]  /*6660*/  SEL R4, RZ, 0xffffffff, P3 ;  /* 0xffffffffff047807 */ /* 0x000fe20001800000 */
[----:B------:R-:W-:Y:S01]  /*6670*/  IMAD.IADD R68, R61, 0x1, R69 ;  /* 0x000000013d447824 */ /* 0x000fe200078e0245 */
[----:B------:R-:W-:Y:S01]  /*6680*/  @P5 SHF.L.U32 R0, R46, 0x1f, RZ ;  /* 0x0000001f2e005819 */ /* 0x000fe200000006ff */
[----:B------:R-:W-:Y:S01]  /*6690*/  USHF.R.U32.HI UR5, URZ, UR6, UR5 ;  /* 0x00000006ff057299 */ /* 0x000fe20008011605 */
[----:B------:R-:W-:Y:S01]  /*66a0*/  P2R R67, PR, RZ, 0x20 ;  /* 0x00000020ff437803 */ /* 0x000fe20000000000 */
[----:B------:R-:W-:Y:S01]  /*66b0*/  UISETP.NE.AND UP0, UPT, UR10, 0x1, UPT ;  /* 0x000000010a00788c */ /* 0x000fe2000bf05270 */
[----:B------:R4:W2:Y:S03]  /*66c0*/  @P5 SYNCS.PHASECHK.TRANS64.TRYWAIT P1, [UR49+0x80], R0 ;  /* 0x00008000ff0055a7 */ /* 0x0008a60008021131 */
[----:B------:R-:W-:Y:S01]  /*66d0*/  USEL UR5, UR8, UR5, !UP0 ;  /* 0x0000000508057287 */ /* 0x000fe2000c000000 */
[----:B------:R-:W-:Y:S01]  /*66e0*/  @P2 SEL R4, R3, R4, !P4 ;  /* 0x0000000403042207 */ /* 0x000fe20006000000 */
[----:B------:R-:W-:Y:S03]  /*66f0*/  UISETP.NE.AND UP0, UPT, UR9, 0x1, UPT ;  /* 0x000000010900788c */ /* 0x000fe6000bf05270 */
[----:B------:R-:W-:Y:S01]  /*6700*/  LOP3.LUT R4, R4, 0x1, RZ, 0xc0, !PT ;  /* 0x0000000104047812 */ /* 0x000fe200078ec0ff */
[----:B------:R-:W-:Y:S02]  /*6710*/  IMAD R6, RZ, RZ, -UR5 ;  /* 0x80000005ff067e24 */ /* 0x000fe4000f8e02ff */
[----:B------:R-:W-:Y:S02]  /*6720*/  IMAD.U32 R64, RZ, RZ, UR5 ;  /* 0x00000005ff407e24 */ /* 0x000fe4000f8e00ff */
[----:B------:R-:W-:Y:S01]  /*6730*/  IMAD R65, R6, UR10, R65 ;  /* 0x0000000a06417c24 */ /* 0x000fe2000f8e0241 */
[----:B----4-:R-:W-:Y:S04]  /*6740*/  SHF.L.U32 R0, R45, 0x1f, RZ ;  /* 0x0000001f2d007819 */ /* 0x010fe800000006ff */
[----:B------:R4:W4:Y:S01]  /*6750*/  SYNCS.PHASECHK.TRANS64.TRYWAIT P0, [R70+URZ+0xe0], R0 ;  /* 0x0000e000460075a7 */ /* 0x00092200080011ff */
[----:B-1----:R-:W-:Y:S07]  /*6760*/  UIMAD.WIDE.U32 UR6, UR5, UR12, URZ ;  /* 0x0000000c050672a5 */ /* 0x002fee000f8e00ff */
[----:B------:R-:W-:Y:S02]  /*6770*/  UMOV UR4, UR7 ;  /* 0x0000000700047c82 */ /* 0x000fe40008000000 */
[----:B------:R-:W-:Y:S04]  /*6780*/  USHF.R.U32.HI UR4, URZ, UR13, UR4 ;  /* 0x0000000dff047299 */ /* 0x000fe80008011604 */
[----:B------:R-:W-:Y:S02]  /*6790*/  USEL UR4, UR5, UR4, !UP0 ;  /* 0x0000000405047287 */ /* 0x000fe4000c000000 */
[----:B------:R-:W-:Y:S02]  /*67a0*/  UISETP.NE.AND UP0, UPT, UR14, 0x1, UPT ;  /* 0x000000010e00788c */ /* 0x000fe4000bf05270 */
[----:B------:R-:W-:Y:S02]  /*67b0*/  UIMAD.WIDE.U32 UR6, UR4, UR15, URZ ;  /* 0x0000000f040672a5 */ /* 0x000fe4000f8e00ff */
[----:B------:R-:W-:Y:S02]  /*67c0*/  IMAD.U32 R63, RZ, RZ, UR4 ;  /* 0x00000004ff3f7e24 */ /* 0x000fe4000f8e00ff */
[----:B------:R-:W-:Y:S01]  /*67d0*/  PLOP3.LUT P2, PT, PT, PT, UP0, 0x80, 0x8 ;  /* 0x000000000008781c */ /* 0x000fe20003f4f008 */
[----:B------:R-:W-:Y:S02]  /*67e0*/  IMAD R5, RZ, RZ, -UR4 ;  /* 0x80000004ff057e24 */ /* 0x000fe4000f8e02ff */
[----:B------:R-:W-:Y:S01]  /*67f0*/  UMOV UR6, UR7 ;  /* 0x0000000700067c82 */ /* 0x000fe20008000000 */
[----:B------:R-:W-:Y:S01]  /*6800*/  IMAD.U32 R62, RZ, RZ, UR4 ;  /* 0x00000004ff3e7e24 */ /* 0x000fe2000f8e00ff */
[----:B---3--:R-:W-:Y:S01]  /*6810*/  USHF.R.U32.HI UR6, URZ, UR11, UR6 ;  /* 0x0000000bff067299 */ /* 0x008fe20008011606 */
[----:B------:R-:W-:Y:S05]  /*6820*/  IMAD R64, R5, UR9, R64 ;  /* 0x0000000905407c24 */ /* 0x000fea000f8e0240 */
[----:B------:R-:W-:Y:S02]  /*6830*/  SEL R63, R63, UR6, !P2 ;  /* 0x000000063f3f7c07 */ /* 0x000fe4000d000000 */
[----:B------:R-:W-:Y:S03]  /*6840*/  ISETP.NE.U32.AND P2, PT, R4, 0x1, PT ;  /* 0x000000010400780c */ /* 0x000fe60003f45070 */
[----:B------:R-:W-:Y:S01]  /*6850*/  IMAD.MOV R3, RZ, RZ, -R63 ;  /* 0x000000ffff037224 */ /* 0x000fe200078e0a3f */
[----:B------:R-:W-:Y:S03]  /*6860*/  P2R R74, PR, RZ, 0x4 ;  /* 0x00000004ff4a7803 */ /* 0x000fe60000000000 */
[----:B------:R-:W-:Y:S01]  /*6870*/  IMAD R62, R3, UR14, R62 ;  /* 0x0000000e033e7c24 */ /* 0x000fe2000f8e023e */
[----:B--2---:R-:W-:Y:S01]  /*6880*/  @P5 SEL R73, RZ, 0x1, !P1 ;  /* 0x00000001ff495807 */ /* 0x004fe20004800000 */
[----:B------:R-:W-:Y:S06]  /*6890*/  @!P5 BRA `(.L_x_95) ;  /* 0x000000000044d947 */ /* 0x000fec0003800000 */
[----:B------:R-:W-:Y:S01]  /*68a0*/  IMAD.MOV.U32 R38, RZ, RZ, RZ ;  /* 0x000000ffff267224 */ /* 0x000fe200078e00ff */
[----:B------:R-:W-:Y:S01]  /*68b0*/  ISETP.NE.AND P1, PT, R73, RZ, PT ;  /* 0x000000ff4900720c */ /* 0x000fe20003f25270 */
[----:B------:R-:W-:Y:S01]  /*68c0*/  BSSY B0, `(.L_x_96) ;  /* 0x0000008000007945 */ /* 0x000fe20003800000 */
[----:B------:R-:W-:Y:S02]  /*68d0*/  CS2R R30, SRZ ;  /* 0x00000000001e7805 */ /* 0x000fe4000001ff00 */
[----:B------:R-:W-:Y:S02]  /*68e0*/  CS2R R28, SRZ ;  /* 0x00000000001c7805 */ /* 0x000fe4000001ff00 */
[----:B------:R-:W-:Y:S07]  /*68f0*/  CS2R R36, SRZ ;  /* 0x0000000000247805 */ /* 0x000fee000001ff00 */
[----:B------:R-:W-:Y:S05]  /*6900*/  @P1 BRA `(.L_x_97) ;  /* 0x00000000000c1947 */ /* 0x000fea0003800000 */
[----:B------:R-:W-:Y:S04]  /*6910*/  SHF.L.U32 R3, R46, 0x1f, RZ ;  /* 0x0000001f2e037819 */ /* 0x000fe800000006ff */
[----:B------:R-:W1:Y:S02]  /*6920*/  SYNCS.PHASECHK.TRANS64.TRYWAIT P1, [UR49+0x80], R3 ;  /* 0x00008003ff0075a7 */ /* 0x000e640008021131 */
[----:B-1----:R-:W-:Y:S05]  /*6930*/  @!P1 BRA `(.L_x_98) ;  /* 0x0000002c00d09947 */ /* 0x002fea0003800000 */
.L_x_97:
[----:B------:R-:W-:Y:S05]  /*6940*/  BSYNC B0 ;  /* 0x0000000000007941 */ /* 0x000fea0003800000 */
.L_x_96:
[----:B------:R-:W-:Y:S01]  /*6950*/  ISETP.NE.AND P1, PT, R74, RZ, PT ;  /* 0x000000ff4a00720c */ /* 0x000fe20003f25270 */
[----:B------:R-:W-:Y:S11]  /*6960*/  HFMA2 R71, -RZ, RZ, 0, 5.9604644775390625e-08 ;  /* 0x00000001ff477431 */ /* 0x000ff600000001ff */
[----:B------:R-:W-:Y:S01]  /*6970*/  @!UPT UIADD3 URZ, UPT, UPT, URZ, URZ, URZ ;  /* 0x000000fffffff290 */ /* 0x000fe2000fffe0ff */
[----:B------:R-:W-:Y:S05]  /*6980*/  @P1 WARPSYNC.ALL ;  /* 0x0000000000001948 */ /* 0x000fea0003800000 */
[----:B------:R2:W3:Y:S04]  /*6990*/  @P1 LDSM.16.M88.4 R28, [R72+UR49+0x200] ;  /* 0x00020031481c183b */ /* 0x0004e80008000200 */
[----:B------:R2:W1:Y:S02]  /*69a0*/  @P1 LDSM.16.M88.4 R36, [R68+0x200] ;  /* 0x000200004424183b */ /* 0x0004640000000200 */
.L_x_95:
[----:B------:R-:W-:Y:S05]  /*69b0*/  BSYNC B1 ;  /* 0x0000000000017941 */ /* 0x000fea0003800000 */
.L_x_94:
[----:B-1----:R-:W-:Y:S04]  /*69c0*/  SHF.R.U32.HI R2, RZ, 0x15, R25 ;  /* 0x00000015ff027819 */ /* 0x002fe80000011619 */
[----:B------:R-:W-:Y:S01]  /*69d0*/  LOP3.LUT P1, RZ, R2, 0x3, R50, 0x48, !PT ;  /* 0x0000000302ff7812 */ /* 0x000fe20007824832 */
[----:B------:R-:W-:Y:S01]  /*69e0*/  @!UPT UIADD3 URZ, UPT, UPT, URZ, URZ, URZ ;  /* 0x000000fffffff290 */ /* 0x000fe2000fffe0ff */
[----:B----4-:R-:W-:Y:S11]  /*69f0*/  @P0 BRA `(.L_x_99) ;  /* 0x0000000000080947 */ /* 0x010ff60003800000 */
[----:B------:R-:W1:Y:S02]  /*6a00*/  SYNCS.PHASECHK.TRANS64.TRYWAIT P0, [R70+URZ+0xe0], R0 ;  /* 0x0000e000460075a7 */ /* 0x000e6400080011ff */
[----:B-1----:R-:W-:Y:S05]  /*6a10*/  @!P0 BRA `(.L_x_100) ;  /* 0x0000002c00b08947 */ /* 0x002fea0003800000 */
.L_x_99:
[----:B------:R-:W-:Y:S05]  /*6a20*/  @!P1 BRA `(.L_x_101) ;  /* 0x0000000000409947 */ /* 0x000fea0003800000 */
[----:B------:R-:W4:Y:S01]  /*6a30*/  LDCU.64 UR8, c[0x4][0x70] ;  /* 0x01000e00ff0877ac */ /* 0x000f220008000a00 */
[----:B------:R-:W-:Y:S01]  /*6a40*/  MOV R3, 0x0 ;  /* 0x0000000000037802 */ /* 0x000fe20000000f00 */
[----:B------:R-:W-:Y:S02]  /*6a50*/  HFMA2 R12, -RZ, RZ, 0, 5.9604644775390625e-08 ;  /* 0x00000001ff0c7431 */ /* 0x000fe400000001ff */
[----:B------:R-:W-:Y:S02]  /*6a60*/  IMAD.MOV.U32 R8, RZ, RZ, 0x192 ;  /* 0x00000192ff087424 */ /* 0x000fe400078e00ff */
[----:B------:R-:W-:Y:S01]  /*6a70*/  IMAD.MOV.U32 R13, RZ, RZ, RZ ;  /* 0x000000ffff0d7224 */ /* 0x000fe200078e00ff */
[----:B------:R-:W5:Y:S01]  /*6a80*/  LDCU.64 UR6, c[0x4][0x78] ;  /* 0x01000f00ff0677ac */ /* 0x000f620008000a00 */
[----:B------:R-:W1:Y:S01]  /*6a90*/  LDC.64 R2, c[0x4][R3] ;  /* 0x0100000003027b82 */ /* 0x000e620000000a00 */
[----:B------:R-:W2:Y:S01]  /*6aa0*/  LDCU.64 UR4, c[0x4][0x10] ;  /* 0x01000200ff0477ac */ /* 0x000ea20008000a00 */
[----:B----4-:R-:W-:Y:S01]  /*6ab0*/  MOV R5, UR9 ;  /* 0x0000000900057c02 */ /* 0x010fe20008000f00 */
[----:B------:R-:W-:Y:S01]  /*6ac0*/  IMAD.U32 R4, RZ, RZ, UR8 ;  /* 0x00000008ff047e24 */ /* 0x000fe2000f8e00ff */
[----:B-----5:R-:W-:Y:S01]  /*6ad0*/  MOV R7, UR7 ;  /* 0x0000000700077c02 */ /* 0x020fe20008000f00 */
[----:B------:R-:W-:Y:S01]  /*6ae0*/  IMAD.U32 R6, RZ, RZ, UR6 ;  /* 0x00000006ff067e24 */ /* 0x000fe2000f8e00ff */
[----:B--2---:R-:W-:Y:S01]  /*6af0*/  MOV R11, UR5 ;  /* 0x00000005000b7c02 */ /* 0x004fe20008000f00 */
[----:B------:R-:W-:Y:S02]  /*6b00*/  IMAD.U32 R10, RZ, RZ, UR4 ;  /* 0x00000004ff0a7e24 */ /* 0x000fe4000f8e00ff */
[----:B------:R-:W-:Y:S07]  /*6b10*/  LEPC R20, `(.L_x_101) ;  /* 0x000000001014794e */ /* 0x000fee0000000000 */
[----:B-1-3--:R-:W-:Y:S05]  /*6b20*/  CALL.ABS.NOINC R2 ;  /* 0x0000000002007343 */ /* 0x00afea0003c00000 */
.L_x_101:
[----:B------:R-:W-:Y:S05]  /*6b30*/  WARPSYNC.ALL ;  /* 0x0000000000007948 */ /* 0x000fea0003800000 */
[----:B------:R-:W-:Y:S01]  /*6b40*/  R2UR UR4, R25 ;  /* 0x00000000190472ca */ /* 0x000fe200000e0000 */
[--C-:B---3--:R-:W-:Y:S01]  /*6b50*/  HADD2.F32 R20, -RZ, R28.reuse.H0_H0 ;  /* 0x2000001cff147230 */ /* 0x108fe20000004100 */
[----:B------:R-:W-:Y:S01]  /*6b60*/  ISETP.NE.AND P0, PT, R48, RZ, PT ;  /* 0x000000ff3000720c */ /* 0x000fe20003f05270 */
[----:B------:R-:W-:Y:S01]  /*6b70*/  HADD2.F32 R21, -RZ, R28.H1_H1 ;  /* 0x3000001cff157230 */ /* 0x000fe20000004100 */
[----:B------:R-:W-:Y:S01]  /*6b80*/  BSSY.RECONVERGENT B0, `(.L_x_102) ;  /* 0x000004f000007945 */ /* 0x000fe20003800200 */
[--C-:B------:R-:W-:Y:S08]  /*6b90*/  HADD2.F32 R26, -RZ, R29.reuse.H0_H0 ;  /* 0x2000001dff1a7230 */ /* 0x100ff00000004100 */
[----:B------:R-:W1:Y:S02]  /*6ba0*/  LDTM.16dp256bit.x4 R4, tmem[UR4] ;  /* 0x00000004000479ee */ /* 0x000e640008120000 */
[C---:B-1----:R-:W-:Y:S01]  /*6bb0*/  FMUL R0, R24.reuse, R4 ;  /* 0x0000000418007220 */ /* 0x042fe20000400000 */
[C---:B------:R-:W-:Y:S01]  /*6bc0*/  FMUL R4, R24.reuse, R8 ;  /* 0x0000000818047220 */ /* 0x040fe20000400000 */
[C---:B------:R-:W-:Y:S01]  /*6bd0*/  FMUL R8, R24.reuse, R12 ;  /* 0x0000000c18087220 */ /* 0x040fe20000400000 */
[C---:B------:R-:W-:Y:S01]  /*6be0*/  FMUL R2, R24.reuse, R5 ;  /* 0x0000000518027220 */ /* 0x040fe20000400000 */
[C---:B------:R-:W-:Y:S01]  /*6bf0*/  FFMA R0, R27.reuse, R20, R0 ;  /* 0x000000141b007223 */ /* 0x040fe20000000000 */
[C---:B------:R-:W-:Y:S01]  /*6c00*/  FMUL R12, R24.reuse, R16 ;  /* 0x00000010180c7220 */ /* 0x040fe20000400000 */
[C---:B------:R-:W-:Y:S01]  /*6c10*/  FMUL R3, R24.reuse, R6 ;  /* 0x0000000618037220 */ /* 0x040fe20000400000 */
[----:B------:R-:W-:Y:S02]  /*6c20*/  HADD2.F32 R16, -RZ, R29.H1_H1 ;  /* 0x3000001dff107230 */ /* 0x000fe40000004100 */
[C---:B------:R-:W-:Y:S01]  /*6c30*/  FFMA R2, R27.reuse, R21, R2 ;  /* 0x000000151b027223 */ /* 0x040fe20000000002 */
[C---:B------:R-:W-:Y:S01]  /*6c40*/  FMUL R7, R24.reuse, R7 ;  /* 0x0000000718077220 */ /* 0x040fe20000400000 */
[C---:B------:R-:W-:Y:S01]  /*6c50*/  FMUL R5, R24.reuse, R9 ;  /* 0x0000000918057220 */ /* 0x040fe20000400000 */
[C---:B------:R-:W-:Y:S01]  /*6c60*/  FFMA R3, R27.reuse, R26, R3 ;  /* 0x0000001a1b037223 */ /* 0x040fe20000000003 */
[C---:B------:R-:W-:Y:S01]  /*6c70*/  FMUL R9, R24.reuse, R13 ;  /* 0x0000000d18097220 */ /* 0x040fe20000400000 */
[----:B------:R-:W-:Y:S01]  /*6c80*/  FFMA R7, R27, R16, R7 ;  /* 0x000000101b077223 */ /* 0x000fe20000000007 */
[--C-:B------:R-:W-:Y:S02]  /*6c90*/  HADD2.F32 R16, -RZ, R30.reuse.H1_H1 ;  /* 0x3000001eff107230 */ /* 0x100fe40000004100 */
[C---:B------:R-:W-:Y:S01]  /*6ca0*/  FMUL R6, R24.reuse, R10 ;  /* 0x0000000a18067220 */ /* 0x040fe20000400000 */
[C---:B------:R-:W-:Y:S01]  /*6cb0*/  FMUL R13, R24.reuse, R17 ;  /* 0x00000011180d7220 */ /* 0x040fe20000400000 */
[----:B------:R-:W-:Y:S02]  /*6cc0*/  HADD2.F32 R17, -RZ, R30.H0_H0 ;  /* 0x2000001eff117230 */ /* 0x000fe40000004100 */
[C---:B------:R-:W-:Y:S01]  /*6cd0*/  FMUL R10, R24.reuse, R14 ;  /* 0x0000000e180a7220 */ /* 0x040fe20000400000 */
[----:B------:R-:W-:Y:S01]  /*6ce0*/  FMUL R14, R24, R18 ;  /* 0x00000012180e7220 */ /* 0x000fe20000400000 */
[----:B------:R-:W-:Y:S01]  /*6cf0*/  F2FP.F16.F32.PACK_AB R32, R2, R0 ;  /* 0x000000000220723e */ /* 0x000fe200000000ff */
[--C-:B------:R-:W-:Y:S01]  /*6d00*/  HADD2.F32 R18, -RZ, R31.reuse.H0_H0 ;  /* 0x2000001fff127230 */ /* 0x100fe20000004100 */
[----:B------:R-:W-:Y:S01]  /*6d10*/  F2FP.F16.F32.PACK_AB R33, R7, R3 ;  /* 0x000000030721723e */ /* 0x000fe200000000ff */
[----:B------:R-:W-:Y:S02]  /*6d20*/  HADD2.F32 R0, -RZ, R31.H1_H1 ;  /* 0x3000001fff007230 */ /* 0x000fe40000004100 */
[C---:B------:R-:W-:Y:S01]  /*6d30*/  FMUL R11, R24.reuse, R11 ;  /* 0x0000000b180b7220 */ /* 0x040fe20000400000 */
[--C-:B------:R-:W-:Y:S02]  /*6d40*/  HADD2.F32 R2, -RZ, R36.reuse.H0_H0 ;  /* 0x20000024ff027230 */ /* 0x100fe40000004100 */
[C---:B------:R-:W-:Y:S01]  /*6d50*/  FFMA R4, R27.reuse, R17, R4 ;  /* 0x000000111b047223 */ /* 0x040fe20000000004 */
[----:B------:R-:W-:Y:S02]  /*6d60*/  HADD2.F32 R3, -RZ, R36.H1_H1 ;  /* 0x30000024ff037230 */ /* 0x000fe40000004100 */
[C---:B------:R-:W-:Y:S01]  /*6d70*/  FFMA R5, R27.reuse, R16, R5 ;  /* 0x000000101b057223 */ /* 0x040fe20000000005 */
[C---:B------:R-:W-:Y:S01]  /*6d80*/  FFMA R6, R27.reuse, R18, R6 ;  /* 0x000000121b067223 */ /* 0x040fe20000000006 */
[C---:B------:R-:W-:Y:S01]  /*6d90*/  FFMA R11, R27.reuse, R0, R11 ;  /* 0x000000001b0b7223 */ /* 0x040fe2000000000b */
[--C-:B------:R-:W-:Y:S02]  /*6da0*/  HADD2.F32 R7, -RZ, R37.reuse.H0_H0 ;  /* 0x20000025ff077230 */ /* 0x100fe40000004100 */
[C---:B------:R-:W-:Y:S01]  /*6db0*/  FFMA R8, R27.reuse, R2, R8 ;  /* 0x000000021b087223 */ /* 0x040fe20000000008 */
[----:B------:R-:W-:Y:S02]  /*6dc0*/  HADD2.F32 R0, -RZ, R37.H1_H1 ;  /* 0x30000025ff007230 */ /* 0x000fe40000004100 */
[----:B------:R-:W-:Y:S01]  /*6dd0*/  FFMA R9, R27, R3, R9 ;  /* 0x000000031b097223 */ /* 0x000fe20000000009 */
[C---:B------:R-:W-:Y:S01]  /*6de0*/  FMUL R15, R24.reuse, R15 ;  /* 0x0000000f180f7220 */ /* 0x040fe20000400000 */
[--C-:B------:R-:W-:Y:S01]  /*6df0*/  HADD2.F32 R2, -RZ, R38.reuse.H0_H0 ;  /* 0x20000026ff027230 */ /* 0x100fe20000004100 */
[----:B------:R-:W-:Y:S01]  /*6e00*/  F2FP.F16.F32.PACK_AB R34, R5, R4 ;  /* 0x000000040522723e */ /* 0x000fe200000000ff */
[----:B------:R-:W-:Y:S02]  /*6e10*/  HADD2.F32 R3, -RZ, R38.H1_H1 ;  /* 0x30000026ff037230 */ /* 0x000fe40000004100 */
[C---:B------:R-:W-:Y:S01]  /*6e20*/  FFMA R10, R27.reuse, R7, R10 ;  /* 0x000000071b0a7223 */ /* 0x040fe2000000000a */
[--C-:B------:R-:W-:Y:S02]  /*6e30*/  HADD2.F32 R4, -RZ, R39.reuse.H0_H0 ;  /* 0x20000027ff047230 */ /* 0x100fe40000004100 */
[C---:B------:R-:W-:Y:S01]  /*6e40*/  FFMA R15, R27.reuse, R0, R15 ;  /* 0x000000001b0f7223 */ /* 0x040fe2000000000f */
[----:B------:R-:W-:Y:S02]  /*6e50*/  HADD2.F32 R5, -RZ, R39.H1_H1 ;  /* 0x30000027ff057230 */ /* 0x000fe40000004100 */
[----:B------:R-:W-:Y:S01]  /*6e60*/  FMUL R19, R24, R19 ;  /* 0x0000001318137220 */ /* 0x000fe20000400000 */
[C---:B------:R-:W-:Y:S01]  /*6e70*/  FFMA R12, R27.reuse, R2, R12 ;  /* 0x000000021b0c7223 */ /* 0x040fe2000000000c */
[C---:B------:R-:W-:Y:S01]  /*6e80*/  FFMA R13, R27.reuse, R3, R13 ;  /* 0x000000031b0d7223 */ /* 0x040fe2000000000d */
[C---:B------:R-:W-:Y:S01]  /*6e90*/  FFMA R14, R27.reuse, R4, R14 ;  /* 0x000000041b0e7223 */ /* 0x040fe2000000000e */
[----:B------:R-:W-:Y:S01]  /*6ea0*/  FFMA R19, R27, R5, R19 ;  /* 0x000000051b137223 */ /* 0x000fe20000000013 */
[----:B------:R-:W-:Y:S02]  /*6eb0*/  F2FP.F16.F32.PACK_AB R35, R11, R6 ;  /* 0x000000060b23723e */ /* 0x000fe400000000ff */
[----:B------:R-:W-:Y:S02]  /*6ec0*/  F2FP.F16.F32.PACK_AB R8, R9, R8 ;  /* 0x000000080908723e */ /* 0x000fe400000000ff */
[----:B------:R-:W-:Y:S01]  /*6ed0*/  F2FP.F16.F32.PACK_AB R9, R15, R10 ;  /* 0x0000000a0f09723e */ /* 0x000fe200000000ff */
[----:B------:R1:W-:Y:S01]  /*6ee0*/  STSM.16.M88.4 [R69+0x200], R32 ;  /* 0x0002002045007844 */ /* 0x0003e20000000200 */
[----:B------:R-:W-:Y:S02]  /*6ef0*/  F2FP.F16.F32.PACK_AB R10, R13, R12 ;  /* 0x0000000c0d0a723e */ /* 0x000fe400000000ff */
[----:B------:R-:W-:Y:S05]  /*6f00*/  F2FP.F16.F32.PACK_AB R11, R19, R14 ;  /* 0x0000000e130b723e */ /* 0x000fea00000000ff */
[----:B------:R1:W-:Y:S01]  /*6f10*/  STSM.16.M88.4 [R68+0x200], R8 ;  /* 0x0002000844007844 */ /* 0x0003e20000000200 */
[----:B------:R-:W-:Y:S01]  /*6f20*/  @!PT LDS RZ, [RZ] ;  /* 0x00000000fffff984 */ /* 0x000fe20000000800 */
[----:B------:R-:W-:Y:S01]  /*6f30*/  @!PT LDS RZ, [RZ] ;  /* 0x00000000fffff984 */ /* 0x000fe20000000800 */
[----:B------:R-:W-:Y:S01]  /*6f40*/  @!PT LDS RZ, [RZ] ;  /* 0x00000000fffff984 */ /* 0x000fe20000000800 */
[----:B------:R-:W-:Y:S01]  /*6f50*/  @!PT LDS RZ, [RZ] ;  /* 0x00000000fffff984 */ /* 0x000fe20000000800 */
[----:B------:R3:W-:Y:S07]  /*6f60*/  MEMBAR.ALL.CTA ;  /* 0x0000000000007992 */ /* 0x0007ee0000008000 */
[----:B---3--:R-:W3:Y:S02]  /*6f70*/  FENCE.VIEW.ASYNC.S ;  /* 0x00000000000073c6 */ /* 0x008ee40000000000 */
[----:B---3--:R-:W-:Y:S06]  /*6f80*/  BAR.SYNC.DEFER_BLOCKING 0x1, 0x80 ;  /* 0x0042000000007b1d */ /* 0x008fec0000010000 */
[----:B------:R-:W-:Y:S05]  /*6f90*/  @P0 BRA `(.L_x_103) ;  /* 0x0000000000340947 */ /* 0x000fea0003800000 */
[----:B------:R-:W3:Y:S01]  /*6fa0*/  LDCU.64 UR6, c[0x0][0x348] ;  /* 0x00006900ff0677ac */ /* 0x000ee20008000a00 */
[----:B------:R-:W-:Y:S02]  /*6fb0*/  R2UR UR42, R65 ;  /* 0x00000000412a72ca */ /* 0x000fe400000e0000 */
[----:B------:R-:W-:Y:S01]  /*6fc0*/  R2UR UR43, R64 ;  /* 0x00000000402b72ca */ /* 0x000fe200000e0000 */
[----:B------:R-:W-:Y:S01]  /*6fd0*/  UIADD3 UR4, UPT, UPT, UR49, 0x200, URZ ;  /* 0x0000020031047890 */ /* 0x000fe2000fffe0ff */
[----:B------:R-:W-:Y:S02]  /*6fe0*/  R2UR UR44, R62 ;  /* 0x000000003e2c72ca */ /* 0x000fe400000e0000 */
[----:B------:R-:W-:Y:S03]  /*6ff0*/  R2UR UR45, R63 ;  /* 0x000000003f2d72ca */ /* 0x000fe600000e0000 */
[----:B------:R-:W-:Y:S05]  /*7000*/  IMAD.U32 R60, RZ, RZ, UR4 ;  /* 0x00000004ff3c7e24 */ /* 0x000fea000f8e00ff */
[----:B------:R-:W-:Y:S01]  /*7010*/  R2UR UR40, R60 ;  /* 0x000000003c2872ca */ /* 0x000fe200000e0000 */
[----:B---3--:R-:W-:Y:S04]  /*7020*/  UIADD3 UR4, UP0, UPT, UR6, 0x780, URZ ;  /* 0x0000078006047890 */ /* 0x008fe8000ff1e0ff */
[----:B------:R-:W-:Y:S09]  /*7030*/  UIADD3.X UR5, UPT, UPT, URZ, UR7, URZ, UP0, !UPT ;  /* 0x00000007ff057290 */ /* 0x000ff200087fe4ff */
[----:B------:R3:W-:Y:S01]  /*7040*/  UTMASTG.5D.IM2COL [UR40], [UR4] ;  /* 0x00000028040073b5 */ /* 0x0007e20008060000 */
[----:B------:R0:W-:Y:S01]  /*7050*/  UTMACMDFLUSH ;  /* 0x00000000000079b7 */ /* 0x0001e20000000000 */
[----:B---3--:R-:W-:Y:S04]  /*7060*/  DEPBAR.LE SB0, 0x1 ;  /* 0x000080400000791a */ /* 0x008fe80000000000 */
.L_x_103:
[----:B------:R-:W-:Y:S05]  /*7070*/  BSYNC.RECONVERGENT B0 ;  /* 0x0000000000007941 */ /* 0x000fea0003800200 */
.L_x_102:
[----:B------:R-:W-:Y:S01]  /*7080*/  BAR.SYNC.DEFER_BLOCKING 0x1, 0x80 ;  /* 0x0042000000007b1d */ /* 0x000fe20000010000 */
[----:B------:R-:W-:Y:S01]  /*7090*/  ISETP.NE.AND P1, PT, R67, RZ, PT ;  /* 0x000000ff4300720c */ /* 0x000fe20003f25270 */
[----:B------:R-:W-:Y:S01]  /*70a0*/  UISETP.NE.AND UP0, UPT, UR53, URZ, UPT ;  /* 0x000000ff3500728c */ /* 0x000fe2000bf05270 */
[----:B------:R-:W-:Y:S11]  /*70b0*/  LEA R4, R71, UR49, 0x3 ;  /* 0x0000003147047c11 */ /* 0x000ff6000f8e18ff */
[----:B------:R-:W-:Y:S01]  /*70c0*/  @P1 SHF.L.U32 R3, R46, 0x1f, RZ ;  /* 0x0000001f2e031819 */ /* 0x000fe200000006ff */
[----:B------:R-:W-:Y:S06]  /*70d0*/  BRA.U !UP0, `(.L_x_104) ;  /* 0x0000000108247547 */ /* 0x000fec000b800000 */
[----:B------:R-:W3:Y:S01]  /*70e0*/  S2R R0, SR_CgaCtaId ;  /* 0x0000000000007919 */ /* 0x000ee20000008800 */
[----:B------:R-:W-:Y:S01]  /*70f0*/  IMAD.U32 R2, RZ, RZ, UR50 ;  /* 0x00000032ff027e24 */ /* 0x000fe2000f8e00ff */
[----:B------:R-:W-:Y:S04]  /*7100*/  UIADD3 UR4, UPT, UPT, UR50, 0x1, URZ ;  /* 0x0000000132047890 */ /* 0x000fe8000fffe0ff */
[----:B------:R-:W-:Y:S01]  /*7110*/  @P1 LEA R2, R2, UR49, 0x3 ;  /* 0x0000003102021c11 */ /* 0x000fe2000f8e18ff */
[----:B------:R-:W-:Y:S04]  /*7120*/  UISETP.NE.AND UP0, UPT, UR4, 0x4, UPT ;  /* 0x000000040400788c */ /* 0x000fe8000bf05270 */
[----:B------:R-:W-:Y:S01]  /*7130*/  @P1 VIADD R2, R2, 0xa0 ;  /* 0x000000a002021836 */ /* 0x000fe20000000000 */
[----:B------:R-:W-:Y:S04]  /*7140*/  USEL UR50, UR4, URZ, UP0 ;  /* 0x000000ff04327287 */ /* 0x000fe80008000000 */
[----:B---3--:R-:W-:Y:S04]  /*7150*/  @P1 PRMT R0, R0, 0x654, R2 ;  /* 0x0000065400001816 */ /* 0x008fe80000000002 */
[----:B------:R3:W-:Y:S04]  /*7160*/  @P1 SYNCS.ARRIVE.TRANS64.RED.A1T0 RZ, [R0+URZ], RZ ;  /* 0x000000ff00ff19a7 */ /* 0x0007e800081004ff */
.L_x_104:
[----:B------:R-:W4:Y:S01]  /*7170*/  @P1 SYNCS.PHASECHK.TRANS64.TRYWAIT P0, [R4+URZ+0x80], R3 ;  /* 0x00008003040015a7 */ /* 0x000f2200080011ff */
[----:B------:R-:W-:Y:S01]  /*7180*/  BSSY B1, `(.L_x_105) ;  /* 0x0000013000017945 */ /* 0x000fe20003800000 */
[----:B----4-:R-:W-:Y:S03]  /*7190*/  @P1 SEL R73, RZ, 0x1, !P0 ;  /* 0x00000001ff491807 */ /* 0x010fe60004000000 */
[----:B------:R-:W-:Y:S05]  /*71a0*/  @!P1 BRA `(.L_x_106) ;  /* 0x0000000000409947 */ /* 0x000fea0003800000 */
[----:B------:R-:W-:Y:S01]  /*71b0*/  ISETP.NE.AND P1, PT, R74, RZ, PT ;  /* 0x000000ff4a00720c */ /* 0x000fe20003f25270 */
[----:B------:R-:W-:Y:S01]  /*71c0*/  BSSY B0, `(.L_x_107) ;  /* 0x0000009000007945 */ /* 0x000fe20003800000 */
[----:B------:R-:W-:Y:S11]  /*71d0*/  ISETP.NE.AND P0, PT, R73, RZ, PT ;  /* 0x000000ff4900720c */ /* 0x000ff60003f05270 */
[----:B------:R-:W-:Y:S05]  /*71e0*/  @P1 IMAD R3, R71, 0x1000, R72 ;  /* 0x0000100047031824 */ /* 0x000fea00078e0248 */
[----:B------:R-:W-:Y:S05]  /*71f0*/  @P1 IADD3 R2, PT, PT, R3, UR49, RZ ;  /* 0x0000003103021c10 */ /* 0x000fea000fffe0ff */
[----:B------:R-:W-:Y:S01]  /*7200*/  @P1 IMAD.IADD R2, R61, 0x1, R2 ;  /* 0x000000013d021824 */ /* 0x000fe200078e0202 */
[----:B------:R-:W-:Y:S06]  /*7210*/  @P0 BRA `(.L_x_108) ;  /* 0x00000000000c0947 */ /* 0x000fec0003800000 */
[----:B---3--:R-:W-:Y:S04]  /*7220*/  SHF.L.U32 R0, R46, 0x1f, RZ ;  /* 0x0000001f2e007819 */ /* 0x008fe800000006ff */
[----:B------:R-:W3:Y:S02]  /*7230*/  SYNCS.PHASECHK.TRANS64.TRYWAIT P0, [R4+URZ+0x80], R0 ;  /* 0x00008000040075a7 */ /* 0x000ee400080011ff */
[----:B---3--:R-:W-:Y:S05]  /*7240*/  @!P0 BRA `(.L_x_109) ;  /* 0x0000002400b88947 */ /* 0x008fea0003800000 */
.L_x_108:
[----:B------:R-:W-:Y:S05]  /*7250*/  BSYNC B0 ;  /* 0x0000000000007941 */ /* 0x000fea0003800000 */
.L_x_107:
[----:B------:R-:W-:Y:S02]  /*7260*/  ISETP.NE.AND P0, PT, R74, RZ, PT ;  /* 0x000000ff4a00720c */ /* 0x000fe40003f05270 */
[----:B------:R-:W-:Y:S11]  /*7270*/  IADD3 R71, PT, PT, R71, 0x1, RZ ;  /* 0x0000000147477810 */ /* 0x000ff60007ffe0ff */
[----:B------:R-:W-:Y:S05]  /*7280*/  @P0 WARPSYNC.ALL ;  /* 0x0000000000000948 */ /* 0x000fea0003800000 */
[----:B------:R4:W1:Y:S04]  /*7290*/  @P0 LDSM.16.M88.4 R28, [R3+UR49+0x200] ;  /* 0x00020031031c083b */ /* 0x0008680008000200 */
[----:B------:R4:W1:Y:S02]  /*72a0*/  @P0 LDSM.16.M88.4 R36, [R2+0x200] ;  /* 0x000200000224083b */ /* 0x0008640000000200 */
.L_x_106:
[----:B------:R-:W-:Y:S05]  /*72b0*/  BSYNC B1 ;  /* 0x0000000000017941 */ /* 0x000fea0003800000 */
.L_x_105:
[----:B---3--:R-:W-:Y:S05]  /*72c0*/  VIADD R0, R25, 0x20 ;  /* 0x0000002019007836 */ /* 0x008fea0000000000 */
[----:B------:R-:W-:Y:S04]  /*72d0*/  SHF.R.U32.HI R0, RZ, 0x15, R0 ;  /* 0x00000015ff007819 */ /* 0x000fe80000011600 */
[----:B------:R-:W-:Y:S11]  /*72e0*/  LOP3.LUT P0, RZ, R0, 0x3, R50, 0x48, !PT ;  /* 0x0000000300ff7812 */ /* 0x000ff60007804832 */
[----:B------:R-:W-:Y:S02]  /*72f0*/  @!UPT UIADD3 URZ, UPT, UPT, URZ, URZ, URZ ;  /* 0x000000fffffff290 */ /* 0x000fe4000fffe0ff */
[----:B------:R-:W-:Y:S05]  /*7300*/  @!P0 BRA `(.L_x_110) ;  /* 0x0000000000408947 */ /* 0x000fea0003800000 */
[----:B------:R-:W3:Y:S01]  /*7310*/  LDCU.64 UR8, c[0x4][0x70] ;  /* 0x01000e00ff0877ac */ /* 0x000ee20008000a00 */
[----:B----4-:R-:W-:Y:S01]  /*7320*/  MOV R3, 0x0 ;  /* 0x0000000000037802 */ /* 0x010fe20000000f00 */
[----:B------:R-:W-:Y:S02]  /*7330*/  HFMA2 R12, -RZ, RZ, 0, 5.9604644775390625e-08 ;  /* 0x00000001ff0c7431 */ /* 0x000fe400000001ff */
[----:B-1----:R-:W-:Y:S02]  /*7340*/  IMAD.MOV.U32 R8, RZ, RZ, 0x192 ;  /* 0x00000192ff087424 */ /* 0x002fe400078e00ff */
[----:B------:R-:W-:Y:S01]  /*7350*/  IMAD.MOV.U32 R13, RZ, RZ, RZ ;  /* 0x000000ffff0d7224 */ /* 0x000fe200078e00ff */
[----:B------:R-:W1:Y:S01]  /*7360*/  LDCU.64 UR6, c[0x4][0x78] ;  /* 0x01000f00ff0677ac */ /* 0x000e620008000a00 */
[----:B------:R-:W4:Y:S01]  /*7370*/  LDC.64 R2, c[0x4][R3] ;  /* 0x0100000003027b82 */ /* 0x000f220000000a00 */
[----:B------:R-:W5:Y:S01]  /*7380*/  LDCU.64 UR4, c[0x4][0x10] ;  /* 0x01000200ff0477ac */ /* 0x000f620008000a00 */
[----:B---3--:R-:W-:Y:S01]  /*7390*/  MOV R5, UR9 ;  /* 0x0000000900057c02 */ /* 0x008fe20008000f00 */
[----:B------:R-:W-:Y:S01]  /*73a0*/  IMAD.U32 R4, RZ, RZ, UR8 ;  /* 0x00000008ff047e24 */ /* 0x000fe2000f8e00ff */
[----:B-1----:R-:W-:Y:S01]  /*73b0*/  MOV R7, UR7 ;  /* 0x0000000700077c02 */ /* 0x002fe20008000f00 */
[----:B------:R-:W-:Y:S01]  /*73c0*/  IMAD.U32 R6, RZ, RZ, UR6 ;  /* 0x00000006ff067e24 */ /* 0x000fe2000f8e00ff */
[----:B-----5:R-:W-:Y:S01]  /*73d0*/  MOV R11, UR5 ;  /* 0x00000005000b7c02 */ /* 0x020fe20008000f00 */
[----:B------:R-:W-:Y:S02]  /*73e0*/  IMAD.U32 R10, RZ, RZ, UR4 ;  /* 0x00000004ff0a7e24 */ /* 0x000fe4000f8e00ff */
[----:B------:R-:W-:Y:S07]  /*73f0*/  LEPC R20, `(.L_x_110) ;  /* 0x000000001014794e */ /* 0x000fee0000000000 */
[----:B--2-4-:R-:W-:Y:S05]  /*7400*/  CALL.ABS.NOINC R2 ;  /* 0x0000000002007343 */ /* 0x014fea0003c00000 */
.L_x_110:
[----:B------:R-:W-:Y:S01]  /*7410*/  ISETP.NE.AND P6, PT, R67, RZ, PT ;  /* 0x000000ff4300720c */ /* 0x000fe20003fc5270 */
[----:B------:R-:W-:Y:S05]  /*7420*/  WARPSYNC.ALL ;  /* 0x0000000000007948 */ /* 0x000fea0003800000 */
[----:B------:R-:W-:Y:S01]  /*7430*/  R2UR UR4, R25 ;  /* 0x00000000190472ca */ /* 0x000fe200000e0000 */
[--C-:B-1--4-:R-:W-:Y:S01]  /*7440*/  HADD2.F32 R3, -RZ, R28.reuse.H0_H0 ;  /* 0x2000001cff037230 */ /* 0x112fe20000004100 */
[----:B------:R-:W1:Y:S01]  /*7450*/  S2R R75, SR_CgaCtaId ;  /* 0x00000000004b7919 */ /* 0x000e620000008800 */
[--C-:B------:R-:W-:Y:S01]  /*7460*/  HADD2.F32 R20, -RZ, R29.reuse.H0_H0 ;  /* 0x2000001dff147230 */ /* 0x100fe20000004100 */
[----:B------:R-:W-:Y:S01]  /*7470*/  ISETP.NE.AND P0, PT, R48, RZ, PT ;  /* 0x000000ff3000720c */ /* 0x000fe20003f05270 */
[----:B------:R-:W-:Y:S01]  /*7480*/  HADD2.F32 R21, -RZ, R29.H1_H1 ;  /* 0x3000001dff157230 */ /* 0x000fe20000004100 */
[----:B------:R-:W-:Y:S07]  /*7490*/  BSSY.RECONVERGENT B0, `(.L_x_111) ;  /* 0x0000053000007945 */ /* 0x000fee0003800200 */
[----:B------:R-:W3:Y:S02]  /*74a0*/  LDTM.16dp256bit.x4 R4, tmem[UR4+0x20] ;  /* 0x00002004000479ee */ /* 0x000ee40008120000 */
[C---:B---3--:R-:W-:Y:S01]  /*74b0*/  FMUL R0, R24.reuse, R4 ;  /* 0x0000000418007220 */ /* 0x048fe20000400000 */
[----:B------:R-:W-:Y:S02]  /*74c0*/  HADD2.F32 R4, -RZ, R28.H1_H1 ;  /* 0x3000001cff047230 */ /* 0x000fe40000004100 */
[C---:B------:R-:W-:Y:S01]  /*74d0*/  FMUL R2, R24.reuse, R5 ;  /* 0x0000000518027220 */ /* 0x040fe20000400000 */
[C---:B------:R-:W-:Y:S01]  /*74e0*/  FMUL R7, R24.reuse, R7 ;  /* 0x0000000718077220 */ /* 0x040fe20000400000 */
[C---:B------:R-:W-:Y:S01]  /*74f0*/  FFMA R0, R27.reuse, R3, R0 ;  /* 0x000000031b007223 */ /* 0x040fe20000000000 */
[C---:B------:R-:W-:Y:S01]  /*7500*/  FMUL R3, R24.reuse, R6 ;  /* 0x0000000618037220 */ /* 0x040fe20000400000 */
[C---:B------:R-:W-:Y:S01]  /*7510*/  FFMA R2, R27.reuse, R4, R2 ;  /* 0x000000041b027223 */ /* 0x040fe20000000002 */
[C---:B------:R-:W-:Y:S01]  /*7520*/  FMUL R4, R24.reuse, R8 ;  /* 0x0000000818047220 */ /* 0x040fe20000400000 */
[----:B------:R-:W-:Y:S01]  /*7530*/  FMUL R8, R24, R12 ;  /* 0x0000000c18087220 */ /* 0x000fe20000400000 */
[C---:B------:R-:W-:Y:S01]  /*7540*/  FFMA R3, R27.reuse, R20, R3 ;  /* 0x000000141b037223 */ /* 0x040fe20000000003 */
[----:B------:R-:W-:Y:S01]  /*7550*/  FFMA R7, R27, R21, R7 ;  /* 0x000000151b077223 */ /* 0x000fe20000000007 */
[----:B------:R-:W-:Y:S01]  /*7560*/  F2FP.F16.F32.PACK_AB R32, R2, R0 ;  /* 0x000000000220723e */ /* 0x000fe200000000ff */
[C---:B------:R-:W-:Y:S01]  /*7570*/  FMUL R12, R24.reuse, R16 ;  /* 0x00000010180c7220 */ /* 0x040fe20000400000 */
[--C-:B------:R-:W-:Y:S02]  /*7580*/  HADD2.F32 R16, -RZ, R30.reuse.H0_H0 ;  /* 0x2000001eff107230 */ /* 0x100fe40000004100 */
[C---:B------:R-:W-:Y:S01]  /*7590*/  FMUL R5, R24.reuse, R9 ;  /* 0x0000000918057220 */ /* 0x040fe20000400000 */
[----:B------:R-:W-:Y:S01]  /*75a0*/  F2FP.F16.F32.PACK_AB R33, R7, R3 ;  /* 0x000000030721723e */ /* 0x000fe200000000ff */
[----:B------:R-:W-:Y:S02]  /*75b0*/  HADD2.F32 R0, -RZ, R30.H1_H1 ;  /* 0x3000001eff007230 */ /* 0x000fe40000004100 */
[C---:B------:R-:W-:Y:S01]  /*75c0*/  FMUL R6, R24.reuse, R10 ;  /* 0x0000000a18067220 */ /* 0x040fe20000400000 */
[--C-:B------:R-:W-:Y:S02]  /*75d0*/  HADD2.F32 R2, -RZ, R31.reuse.H0_H0 ;  /* 0x2000001fff027230 */ /* 0x100fe40000004100 */
[C---:B------:R-:W-:Y:S01]  /*75e0*/  FMUL R11, R24.reuse, R11 ;  /* 0x0000000b180b7220 */ /* 0x040fe20000400000 */
[----:B------:R-:W-:Y:S02]  /*75f0*/  HADD2.F32 R3, -RZ, R31.H1_H1 ;  /* 0x3000001fff037230 */ /* 0x000fe40000004100 */
[C---:B------:R-:W-:Y:S01]  /*7600*/  FFMA R4, R27.reuse, R16, R4 ;  /* 0x000000101b047223 */ /* 0x040fe20000000004 */
[C---:B------:R-:W-:Y:S01]  /*7610*/  FFMA R5, R27.reuse, R0, R5 ;  /* 0x000000001b057223 */ /* 0x040fe20000000005 */
[C---:B------:R-:W-:Y:S01]  /*7620*/  FFMA R6, R27.reuse, R2, R6 ;  /* 0x000000021b067223 */ /* 0x040fe20000000006 */
[--C-:B------:R-:W-:Y:S02]  /*7630*/  HADD2.F32 R0, -RZ, R36.reuse.H0_H0 ;  /* 0x20000024ff007230 */ /* 0x100fe40000004100 */
[----:B------:R-:W-:Y:S01]  /*7640*/  FFMA R11, R27, R3, R11 ;  /* 0x000000031b0b7223 */ /* 0x000fe2000000000b */
[----:B------:R-:W-:Y:S01]  /*7650*/  HADD2.F32 R2, -RZ, R36.H1_H1 ;  /* 0x30000024ff027230 */ /* 0x000fe20000004100 */
[----:B------:R-:W-:Y:S01]  /*7660*/  F2FP.F16.F32.PACK_AB R34, R5, R4 ;  /* 0x000000040522723e */ /* 0x000fe200000000ff */
[C---:B------:R-:W-:Y:S01]  /*7670*/  FMUL R9, R24.reuse, R13 ;  /* 0x0000000d18097220 */ /* 0x040fe20000400000 */
[--C-:B------:R-:W-:Y:S01]  /*7680*/  HADD2.F32 R3, -RZ, R37.reuse.H0_H0 ;  /* 0x20000025ff037230 */ /* 0x100fe20000004100 */
[----:B------:R-:W-:Y:S01]  /*7690*/  F2FP.F16.F32.PACK_AB R35, R11, R6 ;  /* 0x000000060b23723e */ /* 0x000fe200000000ff */
[C---:B------:R-:W-:Y:S01]  /*76a0*/  FMUL R10, R24.reuse, R14 ;  /* 0x0000000e180a7220 */ /* 0x040fe20000400000 */
[C---:B------:R-:W-:Y:S01]  /*76b0*/  FFMA R8, R27.reuse, R0, R8 ;  /* 0x000000001b087223 */ /* 0x040fe20000000008 */
[C---:B------:R-:W-:Y:S01]  /*76c0*/  FFMA R9, R27.reuse, R2, R9 ;  /* 0x000000021b097223 */ /* 0x040fe20000000009 */
[----:B------:R-:W-:Y:S01]  /*76d0*/  HADD2.F32 R0, -RZ, R37.H1_H1 ;  /* 0x30000025ff007230 */ /* 0x000fe20000004100 */
[----:B------:R3:W-:Y:S01]  /*76e0*/  STSM.16.M88.4 [R69+0x1200], R32 ;  /* 0x0012002045007844 */ /* 0x0007e20000000200 */
[----:B------:R-:W-:Y:S01]  /*76f0*/  FFMA R10, R27, R3, R10 ;  /* 0x000000031b0a7223 */ /* 0x000fe2000000000a */
[C---:B------:R-:W-:Y:S01]  /*7700*/  FMUL R15, R24.reuse, R15 ;  /* 0x0000000f180f7220 */ /* 0x040fe20000400000 */
[----:B------:R-:W-:Y:S01]  /*7710*/  F2FP.F16.F32.PACK_AB R8, R9, R8 ;  /* 0x000000080908723e */ /* 0x000fe200000000ff */
[--C-:B------:R-:W-:Y:S02]  /*7720*/  HADD2.F32 R2, -RZ, R38.reuse.H0_H0 ;  /* 0x20000026ff027230 */ /* 0x100fe40000004100 */
[C---:B------:R-:W-:Y:S01]  /*7730*/  FMUL R13, R24.reuse, R17 ;  /* 0x00000011180d7220 */ /* 0x040fe20000400000 */
[----:B------:R-:W-:Y:S02]  /*7740*/  HADD2.F32 R3, -RZ, R38.H1_H1 ;  /* 0x30000026ff037230 */ /* 0x000fe40000004100 */
[C---:B------:R-:W-:Y:S01]  /*7750*/  FMUL R14, R24.reuse, R18 ;  /* 0x00000012180e7220 */ /* 0x040fe20000400000 */
[--C-:B------:R-:W-:Y:S02]  /*7760*/  HADD2.F32 R4, -RZ, R39.reuse.H0_H0 ;  /* 0x20000027ff047230 */ /* 0x100fe40000004100 */
[C---:B------:R-:W-:Y:S01]  /*7770*/  FFMA R15, R27.reuse, R0, R15 ;  /* 0x000000001b0f7223 */ /* 0x040fe2000000000f */
[----:B------:R-:W-:Y:S01]  /*7780*/  MOV R0, UR50 ;  /* 0x0000003200007c02 */ /* 0x000fe20008000f00 */
        /* <DEDUP_REMOVED lines=8> */
[----:B------:R-:W-:Y:S02]  /*7810*/  F2FP.F16.F32.PACK_AB R11, R19, R14 ;  /* 0x0000000e130b723e */ /* 0x000fe400000000ff */
[----:B------:R-:W-:Y:S02]  /*7820*/  @P6 LEA R0, R0, UR49, 0x3 ;  /* 0x0000003100006c11 */ /* 0x000fe4000f8e18ff */
[----:B------:R-:W-:Y:S01]  /*7830*/  LEA R2, R71, UR49, 0x3 ;  /* 0x0000003147027c11 */ /* 0x000fe2000f8e18ff */
[----:B------:R3:W-:Y:S01]  /*7840*/  STSM.16.M88.4 [R68+0x1200], R8 ;  /* 0x0012000844007844 */ /* 0x0007e20000000200 */
[----:B------:R-:W-:Y:S02]  /*7850*/  @P6 IADD3 R0, PT, PT, R0, 0xa0, RZ ;  /* 0x000000a000006810 */ /* 0x000fe40007ffe0ff */
[----:B------:R-:W-:Y:S01]  /*7860*/  @P6 SHF.L.U32 R3, R46, 0x1f, RZ ;  /* 0x0000001f2e036819 */ /* 0x000fe200000006ff */
[----:B------:R-:W-:Y:S01]  /*7870*/  @!PT LDS RZ, [RZ] ;  /* 0x00000000fffff984 */ /* 0x000fe20000000800 */
[----:B------:R-:W-:Y:S01]  /*7880*/  @!PT LDS RZ, [RZ] ;  /* 0x00000000fffff984 */ /* 0x000fe20000000800 */
[----:B------:R-:W-:Y:S01]  /*7890*/  @!PT LDS RZ, [RZ] ;  /* 0x00000000fffff984 */ /* 0x000fe20000000800 */
[----:B------:R-:W-:Y:S01]  /*78a0*/  @!PT LDS RZ, [RZ] ;  /* 0x00000000fffff984 */ /* 0x000fe20000000800 */
[----:B------:R4:W-:Y:S06]  /*78b0*/  MEMBAR.ALL.CTA ;  /* 0x0000000000007992 */ /* 0x0009ec0000008000 */
[----:B----4-:R-:W4:Y:S01]  /*78c0*/  FENCE.VIEW.ASYNC.S ;  /* 0x00000000000073c6 */ /* 0x010f220000000000 */
[----:B-1----:R-:W-:Y:S01]  /*78d0*/  @P6 PRMT R0, R75, 0x654, R0 ;  /* 0x000006544b006816 */ /* 0x002fe20000000000 */
[----:B----4-:R-:W-:Y:S06]  /*78e0*/  BAR.SYNC.DEFER_BLOCKING 0x1, 0x80 ;  /* 0x0042000000007b1d */ /* 0x010fec0000010000 */
[----:B------:R-:W-:Y:S05]  /*78f0*/  @P0 BRA `(.L_x_112) ;  /* 0x0000000000300947 */ /* 0x000fea0003800000 */
[----:B------:R-:W1:Y:S01]  /*7900*/  LDCU.64 UR6, c[0x0][0x348] ;  /* 0x00006900ff0677ac */ /* 0x000e620008000a00 */
[----:B------:R-:W-:Y:S02]  /*7910*/  R2UR UR10, R65 ;  /* 0x00000000410a72ca */ /* 0x000fe400000e0000 */
[----:B------:R-:W-:Y:S01]  /*7920*/  R2UR UR11, R64 ;  /* 0x00000000400b72ca */ /* 0x000fe200000e0000 */
[----:B------:R-:W-:Y:S01]  /*7930*/  UIADD3 UR9, UPT, UPT, UR41, 0x20, URZ ;  /* 0x0000002029097890 */ /* 0x000fe2000fffe0ff */
[----:B------:R-:W-:Y:S01]  /*7940*/  R2UR UR12, R62 ;  /* 0x000000003e0c72ca */ /* 0x000fe200000e0000 */
[----:B------:R-:W-:Y:S01]  /*7950*/  UIADD3 UR8, UPT, UPT, UR49, 0x1200, URZ ;  /* 0x0000120031087890 */ /* 0x000fe2000fffe0ff */
[----:B------:R-:W-:Y:S01]  /*7960*/  R2UR UR13, R63 ;  /* 0x000000003f0d72ca */ /* 0x000fe200000e0000 */
[----:B-1----:R-:W-:Y:S04]  /*7970*/  UIADD3 UR4, UP0, UPT, UR6, 0x780, URZ ;  /* 0x0000078006047890 */ /* 0x002fe8000ff1e0ff */
[----:B------:R-:W-:Y:S09]  /*7980*/  UIADD3.X UR5, UPT, UPT, URZ, UR7, URZ, UP0, !UPT ;  /* 0x00000007ff057290 */ /* 0x000ff200087fe4ff */
[----:B------:R1:W-:Y:S01]  /*7990*/  UTMASTG.5D.IM2COL [UR8], [UR4] ;  /* 0x00000008040073b5 */ /* 0x0003e20008060000 */
[----:B------:R0:W-:Y:S01]  /*79a0*/  UTMACMDFLUSH ;  /* 0x00000000000079b7 */ /* 0x0001e20000000000 */
[----:B-1----:R-:W-:Y:S04]  /*79b0*/  DEPBAR.LE SB0, 0x1 ;  /* 0x000080400000791a */ /* 0x002fe80000000000 */
.L_x_112:
[----:B------:R-:W-:Y:S05]  /*79c0*/  BSYNC.RECONVERGENT B0 ;  /* 0x0000000000007941 */ /* 0x000fea0003800200 */
.L_x_111:
[----:B------:R-:W-:Y:S01]  /*79d0*/  BAR.SYNC.DEFER_BLOCKING 0x1, 0x80 ;  /* 0x0042000000007b1d */ /* 0x000fe20000010000 */
[----:B------:R-:W-:Y:S04]  /*79e0*/  UIADD3 UR4, UPT, UPT, UR50, 0x1, URZ ;  /* 0x0000000132047890 */ /* 0x000fe8000fffe0ff */
[----:B------:R-:W-:Y:S04]  /*79f0*/  UISETP.NE.AND UP0, UPT, UR4, 0x4, UPT ;  /* 0x000000040400788c */ /* 0x000fe8000bf05270 */
[----:B------:R-:W-:Y:S01]  /*7a00*/  USEL UR40, UR4, URZ, UP0 ;  /* 0x000000ff04287287 */ /* 0x000fe20008000000 */
[----:B------:R1:W-:Y:S01]  /*7a10*/  @P6 SYNCS.ARRIVE.TRANS64.RED.A1T0 RZ, [R0+URZ], RZ ;  /* 0x000000ff00ff69a7 */ /* 0x0003e200081004ff */
[----:B------:R-:W-:Y:S01]  /*7a20*/  BSSY B1, `(.L_x_113) ;  /* 0x0000014000017945 */ /* 0x000fe20003800000 */
[----:B------:R-:W4:Y:S02]  /*7a30*/  @P6 SYNCS.PHASECHK.TRANS64.TRYWAIT P0, [R2+URZ+0x80], R3 ;  /* 0x00008003020065a7 */ /* 0x000f2400080011ff */
[----:B----4-:R-:W-:Y:S01]  /*7a40*/  @P6 SEL R73, RZ, 0x1, !P0 ;  /* 0x00000001ff496807 */ /* 0x010fe20004000000 */
[----:B-1----:R-:W-:Y:S06]  /*7a50*/  @!P6 BRA `(.L_x_114) ;  /* 0x000000000040e947 */ /* 0x002fec0003800000 */
[----:B------:R-:W-:Y:S01]  /*7a60*/  ISETP.NE.AND P1, PT, R74, RZ, PT ;  /* 0x000000ff4a00720c */ /* 0x000fe20003f25270 */
[----:B------:R-:W-:Y:S01]  /*7a70*/  BSSY B0, `(.L_x_115) ;  /* 0x0000009000007945 */ /* 0x000fe20003800000 */
[----:B------:R-:W-:Y:S11]  /*7a80*/  ISETP.NE.AND P0, PT, R73, RZ, PT ;  /* 0x000000ff4900720c */ /* 0x000ff60003f05270 */
[----:B------:R-:W-:Y:S05]  /*7a90*/  @P1 IMAD R3, R71, 0x1000, R72 ;  /* 0x0000100047031824 */ /* 0x000fea00078e0248 */
[----:B------:R-:W-:Y:S05]  /*7aa0*/  @P1 IADD3 R0, PT, PT, R3, UR49, RZ ;  /* 0x0000003103001c10 */ /* 0x000fea000fffe0ff */
[----:B------:R-:W-:Y:S01]  /*7ab0*/  @P1 IMAD.IADD R0, R61, 0x1, R0 ;  /* 0x000000013d001824 */ /* 0x000fe200078e0200 */
[----:B------:R-:W-:Y:S06]  /*7ac0*/  @P0 BRA `(.L_x_116) ;  /* 0x00000000000c0947 */ /* 0x000fec0003800000 */
[----:B------:R-:W-:Y:S04]  /*7ad0*/  SHF.L.U32 R4, R46, 0x1f, RZ ;  /* 0x0000001f2e047819 */ /* 0x000fe800000006ff */
[----:B------:R-:W1:Y:S02]  /*7ae0*/  SYNCS.PHASECHK.TRANS64.TRYWAIT P0, [R2+URZ+0x80], R4 ;  /* 0x00008004020075a7 */ /* 0x000e6400080011ff */
[----:B-1----:R-:W-:Y:S05]  /*7af0*/  @!P0 BRA `(.L_x_117) ;  /* 0x0000001c00a08947 */ /* 0x002fea0003800000 */
.L_x_116:
[----:B------:R-:W-:Y:S05]  /*7b00*/  BSYNC B0 ;  /* 0x0000000000007941 */ /* 0x000fea0003800000 */
.L_x_115:
[----:B------:R-:W-:Y:S02]  /*7b10*/  ISETP.NE.AND P0, PT, R74, RZ, PT ;  /* 0x000000ff4a00720c */ /* 0x000fe40003f05270 */
[----:B------:R-:W-:Y:S11]  /*7b20*/  IADD3 R71, PT, PT, R71, 0x1, RZ ;  /* 0x0000000147477810 */ /* 0x000ff60007ffe0ff */
[----:B------:R-:W-:Y:S05]  /*7b30*/  @P0 WARPSYNC.ALL ;  /* 0x0000000000000948 */ /* 0x000fea0003800000 */
[----:B------:R4:W1:Y:S04]  /*7b40*/  @P0 LDSM.16.M88.4 R28, [R3+UR49+0x200] ;  /* 0x00020031031c083b */ /* 0x0008680008000200 */
[----:B------:R4:W1:Y:S02]  /*7b50*/  @P0 LDSM.16.M88.4 R36, [R0+0x200] ;  /* 0x000200000024083b */ /* 0x0008640000000200 */
.L_x_114:
[----:B------:R-:W-:Y:S05]  /*7b60*/  BSYNC B1 ;  /* 0x0000000000017941 */ /* 0x000fea0003800000 */
.L_x_113:
[----:B----4-:R-:W-:Y:S05]  /*7b70*/  VIADD R0, R25, 0x40 ;  /* 0x0000004019007836 */ /* 0x010fea0000000000 */
[----:B------:R-:W-:Y:S04]  /*7b80*/  SHF.R.U32.HI R0, RZ, 0x15, R0 ;  /* 0x00000015ff007819 */ /* 0x000fe80000011600 */
[----:B------:R-:W-:Y:S11]  /*7b90*/  LOP3.LUT P0, RZ, R0, 0x3, R50, 0x48, !PT ;  /* 0x0000000300ff7812 */ /* 0x000ff60007804832 */
[----:B------:R-:W-:Y:S02]  /*7ba0*/  @!UPT UIADD3 URZ, UPT, UPT, URZ, URZ, URZ ;  /* 0x000000fffffff290 */ /* 0x000fe4000fffe0ff */
[----:B------:R-:W-:Y:S05]  /*7bb0*/  @!P0 BRA `(.L_x_118) ;  /* 0x0000000000408947 */ /* 0x000fea0003800000 */
[----:B------:R-:W4:Y:S01]  /*7bc0*/  LDCU.64 UR8, c[0x4][0x70] ;  /* 0x01000e00ff0877ac */ /* 0x000f220008000a00 */
[----:B------:R-:W-:Y:S01]  /*7bd0*/  MOV R3, 0x0 ;  /* 0x0000000000037802 */ /* 0x000fe20000000f00 */
[----:B------:R-:W-:Y:S02]  /*7be0*/  HFMA2 R12, -RZ, RZ, 0, 5.9604644775390625e-08 ;  /* 0x00000001ff0c7431 */ /* 0x000fe400000001ff */
[----:B---3--:R-:W-:Y:S02]  /*7bf0*/  IMAD.MOV.U32 R8, RZ, RZ, 0x192 ;  /* 0x00000192ff087424 */ /* 0x008fe400078e00ff */
[----:B------:R-:W-:Y:S01]  /*7c00*/  IMAD.MOV.U32 R13, RZ, RZ, RZ ;  /* 0x000000ffff0d7224 */ /* 0x000fe200078e00ff */
[----:B------:R-:W3:Y:S01]  /*7c10*/  LDCU.64 UR6, c[0x4][0x78] ;  /* 0x01000f00ff0677ac */ /* 0x000ee20008000a00 */
[----:B-1----:R-:W1:Y:S01]  /*7c20*/  LDC.64 R2, c[0x4][R3] ;  /* 0x0100000003027b82 */ /* 0x002e620000000a00 */
[----:B------:R-:W5:Y:S01]  /*7c30*/  LDCU.64 UR4, c[0x4][0x10] ;  /* 0x01000200ff0477ac */ /* 0x000f620008000a00 */
[----:B----4-:R-:W-:Y:S01]  /*7c40*/  MOV R5, UR9 ;  /* 0x0000000900057c02 */ /* 0x010fe20008000f00 */
[----:B------:R-:W-:Y:S01]  /*7c50*/  IMAD.U32 R4, RZ, RZ, UR8 ;  /* 0x00000008ff047e24 */ /* 0x000fe2000f8e00ff */
[----:B---3--:R-:W-:Y:S01]  /*7c60*/  MOV R7, UR7 ;  /* 0x0000000700077c02 */ /* 0x008fe20008000f00 */
[----:B------:R-:W-:Y:S01]  /*7c70*/  IMAD.U32 R6, RZ, RZ, UR6 ;  /* 0x00000006ff067e24 */ /* 0x000fe2000f8e00ff */
[----:B-----5:R-:W-:Y:S01]  /*7c80*/  MOV R11, UR5 ;  /* 0x00000005000b7c02 */ /* 0x020fe20008000f00 */
[----:B------:R-:W-:Y:S02]  /*7c90*/  IMAD.U32 R10, RZ, RZ, UR4 ;  /* 0x00000004ff0a7e24 */ /* 0x000fe4000f8e00ff */
[----:B------:R-:W-:Y:S07]  /*7ca0*/  LEPC R20, `(.L_x_118) ;  /* 0x000000001014794e */ /* 0x000fee0000000000 */
[----:B-12---:R-:W-:Y:S05]  /*7cb0*/  CALL.ABS.NOINC R2 ;  /* 0x0000000002007343 */ /* 0x006fea0003c00000 */
.L_x_118:
[----:B------:R-:W-:Y:S01]  /*7cc0*/  ISETP.NE.AND P6, PT, R67, RZ, PT ;  /* 0x000000ff4300720c */ /* 0x000fe20003fc5270 */
[----:B------:R-:W-:Y:S05]  /*7cd0*/  WARPSYNC.ALL ;  /* 0x0000000000007948 */ /* 0x000fea0003800000 */
[----:B------:R-:W-:Y:S01]  /*7ce0*/  R2UR UR4, R25 ;  /* 0x00000000190472ca */ /* 0x000fe200000e0000 */
[--C-:B-1----:R-:W-:Y:S01]  /*7cf0*/  HADD2.F32 R3, -RZ, R28.reuse.H0_H0 ;  /* 0x2000001cff037230 */ /* 0x102fe20000004100 */
[----:B------:R-:W-:Y:S01]  /*7d00*/  ISETP.NE.AND P0, PT, R48, RZ, PT ;  /* 0x000000ff3000720c */ /* 0x000fe20003f05270 */
[--C-:B------:R-:W-:Y:S01]  /*7d10*/  HADD2.F32 R20, -RZ, R29.reuse.H0_H0 ;  /* 0x2000001dff147230 */ /* 0x100fe20000004100 */
[----:B------:R-:W-:Y:S01]  /*7d20*/  BSSY.RECONVERGENT B0, `(.L_x_119) ;  /* 0x0000054000007945 */ /* 0x000fe20003800200 */
[----:B------:R-:W-:Y:S08]  /*7d30*/  HADD2.F32 R21, -RZ, R29.H1_H1 ;  /* 0x3000001dff157230 */ /* 0x000ff00000004100 */
[----:B---3--:R-:W1:Y:S02]  /*7d40*/  LDTM.16dp256bit.x4 R4, tmem[UR4+0x40] ;  /* 0x00004004000479ee */ /* 0x008e640008120000 */
[C---:B-1----:R-:W-:Y:S01]  /*7d50*/  FMUL R0, R24.reuse, R4 ;  /* 0x0000000418007220 */ /* 0x042fe20000400000 */
[----:B------:R-:W-:Y:S02]  /*7d60*/  HADD2.F32 R4, -RZ, R28.H1_H1 ;  /* 0x3000001cff047230 */ /* 0x000fe40000004100 */
[C---:B------:R-:W-:Y:S01]  /*7d70*/  FMUL R2, R24.reuse, R5 ;  /* 0x0000000518027220 */ /* 0x040fe20000400000 */
[C---:B------:R-:W-:Y:S01]  /*7d80*/  FMUL R7, R24.reuse, R7 ;  /* 0x0000000718077220 */ /* 0x040fe20000400000 */
[C---:B------:R-:W-:Y:S01]  /*7d90*/  FFMA R0, R27.reuse, R3, R0 ;  /* 0x000000031b007223 */ /* 0x040fe20000000000 */
[C---:B------:R-:W-:Y:S01]  /*7da0*/  FMUL R3, R24.reuse, R6 ;  /* 0x0000000618037220 */ /* 0x040fe20000400000 */
[C---:B------:R-:W-:Y:S01]  /*7db0*/  FFMA R2, R27.reuse, R4, R2 ;  /* 0x000000041b027223 */ /* 0x040fe20000000002 */
[C---:B------:R-:W-:Y:S01]  /*7dc0*/  FMUL R4, R24.reuse, R8 ;  /* 0x0000000818047220 */ /* 0x040fe20000400000 */
[C---:B------:R-:W-:Y:S01]  /*7dd0*/  FMUL R8, R24.reuse, R12 ;  /* 0x0000000c18087220 */ /* 0x040fe20000400000 */
[----:B------:R-:W-:Y:S01]  /*7de0*/  FMUL R12, R24, R16 ;  /* 0x00000010180c7220 */ /* 0x000fe20000400000 */
[C---:B------:R-:W-:Y:S01]  /*7df0*/  FFMA R3, R27.reuse, R20, R3 ;  /* 0x000000141b037223 */ /* 0x040fe20000000003 */
[----:B------:R-:W-:Y:S01]  /*7e00*/  F2FP.F16.F32.PACK_AB R32, R2, R0 ;  /* 0x000000000220723e */ /* 0x000fe200000000ff */
[--C-:B------:R-:W-:Y:S02]  /*7e10*/  HADD2.F32 R16, -RZ, R30.reuse.H0_H0 ;  /* 0x2000001eff107230 */ /* 0x100fe40000004100 */
[C---:B------:R-:W-:Y:S01]  /*7e20*/  FMUL R5, R24.reuse, R9 ;  /* 0x0000000918057220 */ /* 0x040fe20000400000 */
[----:B------:R-:W-:Y:S02]  /*7e30*/  HADD2.F32 R0, -RZ, R30.H1_H1 ;  /* 0x3000001eff007230 */ /* 0x000fe40000004100 */
[C---:B------:R-:W-:Y:S01]  /*7e40*/  FFMA R7, R27.reuse, R21, R7 ;  /* 0x000000151b077223 */ /* 0x040fe20000000007 */
[--C-:B------:R-:W-:Y:S02]  /*7e50*/  HADD2.F32 R2, -RZ, R31.reuse.H0_H0 ;  /* 0x2000001fff027230 */ /* 0x100fe40000004100 */
[C---:B------:R-:W-:Y:S01]  /*7e60*/  FMUL R6, R24.reuse, R10 ;  /* 0x0000000a18067220 */ /* 0x040fe20000400000 */
[C---:B------:R-:W-:Y:S01]  /*7e70*/  FFMA R4, R27.reuse, R16, R4 ;  /* 0x000000101b047223 */ /* 0x040fe20000000004 */
[----:B------:R-:W-:Y:S01]  /*7e80*/  FFMA R5, R27, R0, R5 ;  /* 0x000000001b057223 */ /* 0x000fe20000000005 */
[----:B------:R-:W-:Y:S01]  /*7e90*/  F2FP.F16.F32.PACK_AB R33, R7, R3 ;  /* 0x000000030721723e */ /* 0x000fe200000000ff */
[----:B------:R-:W-:Y:S02]  /*7ea0*/  HADD2.F32 R16, -RZ, R31.H1_H1 ;  /* 0x3000001fff107230 */ /* 0x000fe40000004100 */
        /* <DEDUP_REMOVED lines=9> */
[C---:B------:R-:W-:Y:S01]  /*7f40*/  FFMA R8, R27.reuse, R0, R8 ;  /* 0x000000001b087223 */ /* 0x040fe20000000008 */
[C---:B------:R-:W-:Y:S01]  /*7f50*/  FFMA R9, R27.reuse, R2, R9 ;  /* 0x000000021b097223 */ /* 0x040fe20000000009 */
[----:B------:R-:W-:Y:S02]  /*7f60*/  HADD2.F32 R0, -RZ, R37.H1_H1 ;  /* 0x30000025ff007230 */ /* 0x000fe40000004100 */
[----:B------:R-:W-:Y:S01]  /*7f70*/  FFMA R10, R27, R3, R10 ;  /* 0x000000031b0a7223 */ /* 0x000fe2000000000a */
[----:B------:R-:W-:Y:S01]  /*7f80*/  F2FP.F16.F32.PACK_AB R35, R11, R6 ;  /* 0x000000060b23723e */ /* 0x000fe200000000ff */
[C---:B------:R-:W-:Y:S01]  /*7f90*/  FMUL R15, R24.reuse, R15 ;  /* 0x0000000f180f7220 */ /* 0x040fe20000400000 */
[--C-:B------:R-:W-:Y:S02]  /*7fa0*/  HADD2.F32 R2, -RZ, R38.reuse.H0_H0 ;  /* 0x20000026ff027230 */ /* 0x100fe40000004100 */
[C---:B------:R-:W-:Y:S01]  /*7fb0*/  FMUL R13, R24.reuse, R17 ;  /* 0x00000011180d7220 */ /* 0x040fe20000400000 */
[----:B------:R-:W-:Y:S01]  /*7fc0*/  HADD2.F32 R3, -RZ, R38.H1_H1 ;  /* 0x30000026ff037230 */ /* 0x000fe20000004100 */
[----:B------:R1:W-:Y:S01]  /*7fd0*/  STSM.16.M88.4 [R69+0x2200], R32 ;  /* 0x0022002045007844 */ /* 0x0003e20000000200 */
[----:B------:R-:W-:Y:S01]  /*7fe0*/  F2FP.F16.F32.PACK_AB R8, R9, R8 ;  /* 0x000000080908723e */ /* 0x000fe200000000ff */
[--C-:B------:R-:W-:Y:S02]  /*7ff0*/  HADD2.F32 R4, -RZ, R39.reuse.H0_H0 ;  /* 0x20000027ff047230 */ /* 0x100fe40000004100 */
[C---:B------:R-:W-:Y:S01]  /*8000*/  FMUL R14, R24.reuse, R18 ;  /* 0x00000012180e7220 */ /* 0x040fe20000400000 */
[----:B------:R-:W-:Y:S02]  /*8010*/  HADD2.F32 R5, -RZ, R39.H1_H1 ;  /* 0x30000027ff057230 */ /* 0x000fe40000004100 */
[C---:B------:R-:W-:Y:S01]  /*8020*/  FFMA R15, R27.reuse, R0, R15 ;  /* 0x000000001b0f7223 */ /* 0x040fe2000000000f */
[----:B------:R-:W-:Y:S01]  /*8030*/  MOV R0, UR40 ;  /* 0x0000002800007c02 */ /* 0x000fe20008000f00 */
        /* <DEDUP_REMOVED lines=18> */
[----:B---3--:R-:W3:Y:S01]  /*8160*/  FENCE.VIEW.ASYNC.S ;  /* 0x00000000000073c6 */ /* 0x008ee20000000000 */
[----:B------:R-:W-:Y:S01]  /*8170*/  @P6 PRMT R0, R75, 0x654, R0 ;  /* 0x000006544b006816 */ /* 0x000fe20000000000 */
[----:B---3--:R-:W-:Y:S06]  /*8180*/  BAR.SYNC.DEFER_BLOCKING 0x1, 0x80 ;  /* 0x0042000000007b1d */ /* 0x008fec0000010000 */
[----:B------:R-:W-:Y:S05]  /*8190*/  @P0 BRA `(.L_x_120) ;  /* 0x0000000000300947 */ /* 0x000fea0003800000 */
[----:B------:R-:W3:Y:S01]  /*81a0*/  LDCU.64 UR6, c[0x0][0x348] ;  /* 0x00006900ff0677ac */ /* 0x000ee20008000a00 */
[----:B------:R-:W-:Y:S02]  /*81b0*/  R2UR UR10, R65 ;  /* 0x00000000410a72ca */ /* 0x000fe400000e0000 */
[----:B------:R-:W-:Y:S01]  /*81c0*/  R2UR UR11, R64 ;  /* 0x00000000400b72ca */ /* 0x000fe200000e0000 */
[----:B------:R-:W-:Y:S01]  /*81d0*/  UIADD3 UR9, UPT, UPT, UR41, 0x40, URZ ;  /* 0x0000004029097890 */ /* 0x000fe2000fffe0ff */
[----:B------:R-:W-:Y:S01]  /*81e0*/  R2UR UR12, R62 ;  /* 0x000000003e0c72ca */ /* 0x000fe200000e0000 */
[----:B------:R-:W-:Y:S01]  /*81f0*/  UIADD3 UR8, UPT, UPT, UR49, 0x2200, URZ ;  /* 0x0000220031087890 */ /* 0x000fe2000fffe0ff */
[----:B------:R-:W-:Y:S01]  /*8200*/  R2UR UR13, R63 ;  /* 0x000000003f0d72ca */ /* 0x000fe200000e0000 */
[----:B---3--:R-:W-:Y:S04]  /*8210*/  UIADD3 UR4, UP0, UPT, UR6, 0x780, URZ ;  /* 0x0000078006047890 */ /* 0x008fe8000ff1e0ff */
[----:B------:R-:W-:Y:S09]  /*8220*/  UIADD3.X UR5, UPT, UPT, URZ, UR7, URZ, UP0, !UPT ;  /* 0x00000007ff057290 */ /* 0x000ff200087fe4ff */
[----:B------:R3:W-:Y:S01]  /*8230*/  UTMASTG.5D.IM2COL [UR8], [UR4] ;  /* 0x00000008040073b5 */ /* 0x0007e20008060000 */
[----:B------:R0:W-:Y:S01]  /*8240*/  UTMACMDFLUSH ;  /* 0x00000000000079b7 */ /* 0x0001e20000000000 */
[----:B---3--:R-:W-:Y:S04]  /*8250*/  DEPBAR.LE SB0, 0x1 ;  /* 0x000080400000791a */ /* 0x008fe80000000000 */
.L_x_120:
[----:B------:R-:W-:Y:S05]  /*8260*/  BSYNC.RECONVERGENT B0 ;  /* 0x0000000000007941 */ /* 0x000fea0003800200 */
.L_x_119:
        /* <DEDUP_REMOVED lines=8> */
[----:B---3--:R-:W-:Y:S06]  /*82f0*/  @!P6 BRA `(.L_x_122) ;  /* 0x000000000040e947 */ /* 0x008fec0003800000 */
        /* <DEDUP_REMOVED lines=8> */
[----:B------:R-:W3:Y:S02]  /*8380*/  SYNCS.PHASECHK.TRANS64.TRYWAIT P0, [R3+URZ+0x80], R0 ;  /* 0x00008000030075a7 */ /* 0x000ee400080011ff */
[----:B---3--:R-:W-:Y:S05]  /*8390*/  @!P0 BRA `(.L_x_125) ;  /* 0x00000014008c8947 */ /* 0x008fea0003800000 */
.L_x_124:
[----:B------:R-:W-:Y:S05]  /*83a0*/  BSYNC B0 ;  /* 0x0000000000007941 */ /* 0x000fea0003800000 */
.L_x_123:
[----:B------:R-:W-:Y:S11]  /*83b0*/  ISETP.NE.AND P0, PT, R74, RZ, PT ;  /* 0x000000ff4a00720c */ /* 0x000ff60003f05270 */
[----:B------:R-:W-:Y:S02]  /*83c0*/  @!UPT UIADD3 URZ, UPT, UPT, URZ, URZ, URZ ;  /* 0x000000fffffff290 */ /* 0x000fe4000fffe0ff */
[----:B------:R-:W-:Y:S05]  /*83d0*/  @P0 WARPSYNC.ALL ;  /* 0x0000000000000948 */ /* 0x000fea0003800000 */
[----:B------:R4:W1:Y:S04]  /*83e0*/  @P0 LDSM.16.M88.4 R28, [R71+UR49+0x200] ;  /* 0x00020031471c083b */ /* 0x0008680008000200 */
[----:B------:R4:W1:Y:S02]  /*83f0*/  @P0 LDSM.16.M88.4 R36, [R2+0x200] ;  /* 0x000200000224083b */ /* 0x0008640000000200 */
.L_x_122:
[----:B------:R-:W-:Y:S05]  /*8400*/  BSYNC B1 ;  /* 0x0000000000017941 */ /* 0x000fea0003800000 */
.L_x_121:
[----:B---3--:R-:W-:Y:S05]  /*8410*/  VIADD R0, R25, 0x60 ;  /* 0x0000006019007836 */ /* 0x008fea0000000000 */
[----:B------:R-:W-:Y:S04]  /*8420*/  SHF.R.U32.HI R0, RZ, 0x15, R0 ;  /* 0x00000015ff007819 */ /* 0x000fe80000011600 */
[----:B------:R-:W-:Y:S11]  /*8430*/  LOP3.LUT P0, RZ, R0, 0x3, R50, 0x48, !PT ;  /* 0x0000000300ff7812 */ /* 0x000ff60007804832 */
[----:B------:R-:W-:Y:S02]  /*8440*/  @!UPT UIADD3 URZ, UPT, UPT, URZ, URZ, URZ ;  /* 0x000000fffffff290 */ /* 0x000fe4000fffe0ff */
[----:B------:R-:W-:Y:S05]  /*8450*/  @!P0 BRA `(.L_x_126) ;  /* 0x0000000000408947 */ /* 0x000fea0003800000 */
[----:B------:R-:W3:Y:S01]  /*8460*/  LDCU.64 UR8, c[0x4][0x70] ;  /* 0x01000e00ff0877ac */ /* 0x000ee20008000a00 */
[----:B------:R-:W-:Y:S01]  /*8470*/  MOV R3, 0x0 ;  /* 0x0000000000037802 */ /* 0x000fe20000000f00 */
[----:B------:R-:W-:Y:S02]  /*8480*/  HFMA2 R12, -RZ, RZ, 0, 5.9604644775390625e-08 ;  /* 0x00000001ff0c7431 */ /* 0x000fe400000001ff */
[----:B-1----:R-:W-:Y:S02]  /*8490*/  IMAD.MOV.U32 R8, RZ, RZ, 0x192 ;  /* 0x00000192ff087424 */ /* 0x002fe400078e00ff */
[----:B------:R-:W-:Y:S01]  /*84a0*/  IMAD.MOV.U32 R13, RZ, RZ, RZ ;  /* 0x000000ffff0d7224 */ /* 0x000fe200078e00ff */
[----:B------:R-:W1:Y:S01]  /*84b0*/  LDCU.64 UR6, c[0x4][0x78] ;  /* 0x01000f00ff0677ac */ /* 0x000e620008000a00 */
[----:B----4-:R-:W4:Y:S01]  /*84c0*/  LDC.64 R2, c[0x4][R3] ;  /* 0x0100000003027b82 */ /* 0x010f220000000a00 */
        /* <DEDUP_REMOVED lines=9> */
.L_x_126:
[----:B------:R-:W-:Y:S01]  /*8560*/  ISETP.NE.AND P0, PT, R48, RZ, PT ;  /* 0x000000ff3000720c */ /* 0x000fe20003f05270 */
[----:B------:R-:W-:Y:S05]  /*8570*/  WARPSYNC.ALL ;  /* 0x0000000000007948 */ /* 0x000fea0003800000 */
[----:B------:R-:W-:Y:S01]  /*8580*/  R2UR UR4, R25 ;  /* 0x00000000190472ca */ /* 0x000fe200000e0000 */
[----:B------:R-:W3:Y:S01]  /*8590*/  S2UR UR5, SR_CgaCtaId ;  /* 0x00000000000579c3 */ /* 0x000ee20000008800 */
[--C-:B-1----:R-:W-:Y:S01]  /*85a0*/  HADD2.F32 R0, -RZ, R28.reuse.H0_H0 ;  /* 0x2000001cff007230 */ /* 0x102fe20000004100 */
[----:B------:R-:W-:Y:S01]  /*85b0*/  BSSY.RECONVERGENT B0, `(.L_x_127) ;  /* 0x0000054000007945 */ /* 0x000fe20003800200 */
[----:B----4-:R-:W-:Y:S02]  /*85c0*/  HADD2.F32 R2, -RZ, R28.H1_H1 ;  /* 0x3000001cff027230 */ /* 0x010fe40000004100 */
[--C-:B------:R-:W-:Y:S02]  /*85d0*/  HADD2.F32 R3, -RZ, R29.reuse.H0_H0 ;  /* 0x2000001dff037230 */ /* 0x100fe40000004100 */
[----:B------:R-:W-:Y:S02]  /*85e0*/  HADD2.F32 R20, -RZ, R29.H1_H1 ;  /* 0x3000001dff147230 */ /* 0x000fe40000004100 */
[--C-:B------:R-:W-:Y:S02]  /*85f0*/  HADD2.F32 R21, -RZ, R30.reuse.H0_H0 ;  /* 0x2000001eff157230 */ /* 0x100fe40000004100 */
[----:B------:R-:W-:Y:S01]  /*8600*/  HADD2.F32 R25, -RZ, R30.H1_H1 ;  /* 0x3000001eff197230 */ /* 0x000fe20000004100 */
[----:B------:R-:W1:Y:S01]  /*8610*/  LDTM.16dp256bit.x4 R4, tmem[UR4+0x60] ;  /* 0x00006004000479ee */ /* 0x000e620008120000 */
[----:B------:R-:W-:Y:S01]  /*8620*/  R2UR UR4, R70 ;  /* 0x00000000460472ca */ /* 0x000fe200000e0000 */
[----:B------:R-:W-:Y:S01]  /*8630*/  NOP ;  /* 0x0000000000007918 */ /* 0x000fe20000000000 */
[--C-:B------:R-:W-:Y:S02]  /*8640*/  HADD2.F32 R26, -RZ, R31.reuse.H0_H0 ;  /* 0x2000001fff1a7230 */ /* 0x100fe40000004100 */
[----:B------:R-:W-:Y:S02]  /*8650*/  HADD2.F32 R28, -RZ, R31.H1_H1 ;  /* 0x3000001fff1c7230 */ /* 0x000fe40000004100 */
[--C-:B------:R-:W-:Y:S02]  /*8660*/  HADD2.F32 R29, -RZ, R36.reuse.H0_H0 ;  /* 0x20000024ff1d7230 */ /* 0x100fe40000004100 */
[----:B------:R-:W-:Y:S02]  /*8670*/  HADD2.F32 R30, -RZ, R36.H1_H1 ;  /* 0x30000024ff1e7230 */ /* 0x000fe40000004100 */
[--C-:B------:R-:W-:Y:S02]  /*8680*/  HADD2.F32 R31, -RZ, R37.reuse.H0_H0 ;  /* 0x20000025ff1f7230 */ /* 0x100fe40000004100 */
[----:B------:R-:W-:Y:S01]  /*8690*/  HADD2.F32 R32, -RZ, R37.H1_H1 ;  /* 0x30000025ff207230 */ /* 0x000fe20000004100 */
[----:B------:R-:W-:Y:S01]  /*86a0*/  UIADD3 UR4, UPT, UPT, UR4, 0xf0, URZ ;  /* 0x000000f004047890 */ /* 0x000fe2000fffe0ff */
[--C-:B------:R-:W-:Y:S02]  /*86b0*/  HADD2.F32 R33, -RZ, R38.reuse.H0_H0 ;  /* 0x20000026ff217230 */ /* 0x100fe40000004100 */
[----:B------:R-:W-:Y:S02]  /*86c0*/  HADD2.F32 R34, -RZ, R38.H1_H1 ;  /* 0x30000026ff227230 */ /* 0x000fe40000004100 */
[--C-:B------:R-:W-:Y:S02]  /*86d0*/  HADD2.F32 R35, -RZ, R39.reuse.H0_H0 ;  /* 0x20000027ff237230 */ /* 0x100fe40000004100 */
[----:B------:R-:W-:Y:S02]  /*86e0*/  HADD2.F32 R36, -RZ, R39.H1_H1 ;  /* 0x30000027ff247230 */ /* 0x000fe40000004100 */
[C---:B-1----:R-:W-:Y:S01]  /*86f0*/  FMUL R4, R24.reuse, R4 ;  /* 0x0000000418047220 */ /* 0x042fe20000400000 */
[----:B---3--:R-:W-:Y:S01]  /*8700*/  UPRMT UR4, UR5, 0x654, UR4 ;  /* 0x0000065405047896 */ /* 0x008fe20008000004 */
[C---:B------:R-:W-:Y:S01]  /*8710*/  FMUL R5, R24.reuse, R5 ;  /* 0x0000000518057220 */ /* 0x040fe20000400000 */
[C---:B------:R-:W-:Y:S01]  /*8720*/  FMUL R6, R24.reuse, R6 ;  /* 0x0000000618067220 */ /* 0x040fe20000400000 */
[C---:B------:R-:W-:Y:S01]  /*8730*/  FFMA R4, R27.reuse, R0, R4 ;  /* 0x000000001b047223 */ /* 0x040fe20000000004 */
[C---:B------:R-:W-:Y:S01]  /*8740*/  FMUL R7, R24.reuse, R7 ;  /* 0x0000000718077220 */ /* 0x040fe20000400000 */
[C---:B------:R-:W-:Y:S01]  /*8750*/  FFMA R5, R27.reuse, R2, R5 ;  /* 0x000000021b057223 */ /* 0x040fe20000000005 */
[C---:B------:R-:W-:Y:S01]  /*8760*/  FFMA R6, R27.reuse, R3, R6 ;  /* 0x000000031b067223 */ /* 0x040fe20000000006 */
[C---:B------:R-:W-:Y:S01]  /*8770*/  FMUL R8, R24.reuse, R8 ;  /* 0x0000000818087220 */ /* 0x040fe20000400000 */
[----:B------:R-:W-:Y:S01]  /*8780*/  FFMA R7, R27, R20, R7 ;  /* 0x000000141b077223 */ /* 0x000fe20000000007 */
[----:B------:R-:W-:Y:S01]  /*8790*/  SYNCS.ARRIVE.TRANS64.RED.A1T0 RZ, [UR4], RZ ;  /* 0x000000ffffff79a7 */ /* 0x000fe20008100404 */
[----:B------:R-:W-:Y:S01]  /*87a0*/  F2FP.F16.F32.PACK_AB R4, R5, R4 ;  /* 0x000000040504723e */ /* 0x000fe200000000ff */
[----:B------:R-:W-:Y:S01]  /*87b0*/  FFMA R8, R27, R21, R8 ;  /* 0x000000151b087223 */ /* 0x000fe20000000008 */
[C---:B------:R-:W-:Y:S01]  /*87c0*/  FMUL R9, R24.reuse, R9 ;  /* 0x0000000918097220 */ /* 0x040fe20000400000 */
[----:B------:R-:W-:Y:S01]  /*87d0*/  F2FP.F16.F32.PACK_AB R5, R7, R6 ;  /* 0x000000060705723e */ /* 0x000fe200000000ff */
[C---:B------:R-:W-:Y:S01]  /*87e0*/  FMUL R0, R24.reuse, R10 ;  /* 0x0000000a18007220 */ /* 0x040fe20000400000 */
[C---:B------:R-:W-:Y:S01]  /*87f0*/  FMUL R2, R24.reuse, R11 ;  /* 0x0000000b18027220 */ /* 0x040fe20000400000 */
[C---:B------:R-:W-:Y:S01]  /*8800*/  FMUL R3, R24.reuse, R12 ;  /* 0x0000000c18037220 */ /* 0x040fe20000400000 */
[C---:B------:R-:W-:Y:S01]  /*8810*/  FFMA R9, R27.reuse, R25, R9 ;  /* 0x000000191b097223 */ /* 0x040fe20000000009 */
[C---:B------:R-:W-:Y:S01]  /*8820*/  FMUL R10, R24.reuse, R13 ;  /* 0x0000000d180a7220 */ /* 0x040fe20000400000 */
[C---:B------:R-:W-:Y:S01]  /*8830*/  FFMA R0, R27.reuse, R26, R0 ;  /* 0x0000001a1b007223 */ /* 0x040fe20000000000 */
[C---:B------:R-:W-:Y:S01]  /*8840*/  FMUL R11, R24.reuse, R14 ;  /* 0x0000000e180b7220 */ /* 0x040fe20000400000 */
[C---:B------:R-:W-:Y:S01]  /*8850*/  FFMA R2, R27.reuse, R28, R2 ;  /* 0x0000001c1b027223 */ /* 0x040fe20000000002 */
[C---:B------:R-:W-:Y:S01]  /*8860*/  FMUL R15, R24.reuse, R15 ;  /* 0x0000000f180f7220 */ /* 0x040fe20000400000 */
[C---:B------:R-:W-:Y:S01]  /*8870*/  FMUL R12, R24.reuse, R16 ;  /* 0x00000010180c7220 */ /* 0x040fe20000400000 */
[C---:B------:R-:W-:Y:S01]  /*8880*/  FFMA R3, R27.reuse, R29, R3 ;  /* 0x0000001d1b037223 */ /* 0x040fe20000000003 */
[C---:B------:R-:W-:Y:S01]  /*8890*/  FMUL R13, R24.reuse, R17 ;  /* 0x00000011180d7220 */ /* 0x040fe20000400000 */
[C---:B------:R-:W-:Y:S01]  /*88a0*/  FFMA R10, R27.reuse, R30, R10 ;  /* 0x0000001e1b0a7223 */ /* 0x040fe2000000000a */
[C---:B------:R-:W-:Y:S01]  /*88b0*/  FMUL R14, R24.reuse, R18 ;  /* 0x00000012180e7220 */ /* 0x040fe20000400000 */
[C---:B------:R-:W-:Y:S01]  /*88c0*/  FFMA R11, R27.reuse, R31, R11 ;  /* 0x0000001f1b0b7223 */ /* 0x040fe2000000000b */
[C---:B------:R-:W-:Y:S01]  /*88d0*/  FFMA R15, R27.reuse, R32, R15 ;  /* 0x000000201b0f7223 */ /* 0x040fe2000000000f */
        /* <DEDUP_REMOVED lines=33> */
.L_x_128:
[----:B------:R-:W-:Y:S05]  /*8af0*/  BSYNC.RECONVERGENT B0 ;  /* 0x0000000000007941 */ /* 0x000fea0003800200 */
.L_x_127:
[----:B------:R-:W-:Y:S01]  /*8b00*/  BAR.SYNC.DEFER_BLOCKING 0x1, 0x80 ;  /* 0x0042000000007b1d */ /* 0x000fe20000010000 */
[----:B------:R-:W-:Y:S01]  /*8b10*/  UISETP.NE.AND UP0, UPT, UR53, -0x4, UPT ;  /* 0xfffffffc3500788c */ /* 0x000fe2000bf05270 */
[----:B------:R-:W-:Y:S08]  /*8b20*/  IADD3 R22, PT, PT, R22, 0x1, RZ ;  /* 0x0000000116167810 */ /* 0x000ff00007ffe0ff */
[----:B------:R-:W-:Y:S05]  /*8b30*/  BRA.U !UP0, `(.L_x_129) ;  /* 0x0000000108247547 */ /* 0x000fea000b800000 */
[----:B------:R-:W-:Y:S01]  /*8b40*/  ISETP.NE.AND P0, PT, R67, RZ, PT ;  /* 0x000000ff4300720c */ /* 0x000fe20003f05270 */
[----:B------:R-:W-:Y:S01]  /*8b50*/  IMAD.U32 R0, RZ, RZ, UR50 ;  /* 0x00000032ff007e24 */ /* 0x000fe2000f8e00ff */
[----:B------:R-:W-:Y:S04]  /*8b60*/  UIADD3 UR4, UPT, UPT, UR50, 0x1, URZ ;  /* 0x0000000132047890 */ /* 0x000fe8000fffe0ff */
[----:B------:R-:W-:Y:S04]  /*8b70*/  UISETP.NE.AND UP0, UPT, UR4, 0x4, UPT ;  /* 0x000000040400788c */ /* 0x000fe8000bf05270 */
[----:B------:R-:W-:Y:S03]  /*8b80*/  USEL UR50, UR4, URZ, UP0 ;  /* 0x000000ff04327287 */ /* 0x000fe60008000000 */
[----:B------:R-:W-:Y:S05]  /*8b90*/  @P0 LEA R0, R0, UR49, 0x3 ;  /* 0x0000003100000c11 */ /* 0x000fea000f8e18ff */
[----:B------:R-:W-:Y:S05]  /*8ba0*/  @P0 VIADD R0, R0, 0xa0 ;  /* 0x000000a000000836 */ /* 0x000fea0000000000 */
[----:B------:R-:W-:Y:S04]  /*8bb0*/  @P0 PRMT R0, R75, 0x654, R0 ;  /* 0x000006544b000816 */ /* 0x000fe80000000000 */
[----:B------:R3:W-:Y:S03]  /*8bc0*/  @P0 SYNCS.ARRIVE.TRANS64.RED.A1T0 RZ, [R0+URZ], RZ ;  /* 0x000000ff00ff09a7 */ /* 0x0007e600081004ff */
.L_x_129:
[----:B------:R-:W-:Y:S01]  /*8bd0*/  R2UR UR5, R57 ;  /* 0x00000000390572ca */ /* 0x000fe200000e0000 */
[----:B------:R-:W-:Y:S01]  /*8be0*/  UISETP.NE.AND UP0, UPT, UR62, URZ, UPT ;  /* 0x000000ff3e00728c */ /* 0x000fe2000bf05270 */
[----:B------:R-:W-:Y:S01]  /*8bf0*/  R2UR UR4, R58 ;  /* 0x000000003a0472ca */ /* 0x000fe200000e0000 */
[----:B------:R-:W-:Y:S01]  /*8c00*/  UIADD3 UR53, UPT, UPT, UR53, 0x4, URZ ;  /* 0x0000000435357890 */ /* 0x000fe2000fffe0ff */
[----:B------:R-:W-:Y:S01]  /*8c10*/  ISETP.NE.AND P0, PT, R22, 0x2, PT ;  /* 0x000000021600780c */ /* 0x000fe20003f05270 */
[----:B------:R-:W-:Y:S01]  /*8c20*/  UMOV UR52, UR63 ;  /* 0x0000003f00347c82 */ /* 0x000fe20008000000 */
[----:B------:R-:W-:Y:S02]  /*8c30*/  LOP3.LUT R44, R44, 0x1, RZ, 0x3c, !PT ;  /* 0x000000012c2c7812 */ /* 0x000fe400078e3cff */
[----:B---3--:R-:W-:Y:S02]  /*8c40*/  SEL R0, RZ, 0x1, P0 ;  /* 0x00000001ff007807 */ /* 0x008fe40000000000 */
[----:B------:R-:W-:Y:S02]  /*8c50*/  SEL R22, R22, RZ, P0 ;  /* 0x000000ff16167207 */ /* 0x000fe40000000000 */
[----:B------:R-:W-:Y:S01]  /*8c60*/  LOP3.LUT R45, R45, R0, RZ, 0x3c, !PT ;  /* 0x000000002d2d7212 */ /* 0x000fe200078e3cff */
[----:B------:R-:W-:Y:S02]  /*8c70*/  UIADD3 UR24, UPT, UPT, UR36, UR5, URZ ;  /* 0x0000000524187290 */ /* 0x000fe4000fffe0ff */
[----:B------:R-:W-:Y:S01]  /*8c80*/  UIADD3 UR51, UPT, UPT, UR37, UR4, URZ ;  /* 0x0000000425337290 */ /* 0x000fe2000fffe0ff */
[----:B------:R-:W-:Y:S11]  /*8c90*/  BRA.U UP0, `(.L_x_130) ;  /* 0xffffffcd00307547 */ /* 0x000ff6000b83ffff */
[----:B------:R-:W-:-:S13]  /*8ca0*/  R2UR UR4, R59 ;  /* 0x000000003b0472ca */ /* 0x000fda00000e0000 */
[----:B------:R-:W-:-:S09]  /*8cb0*/  UISETP.NE.AND UP0, UPT, UR4, URZ, UPT ;  /* 0x000000ff0400728c */ /* 0x000fd2000bf05270 */
[----:B------:R-:W-:Y:S05]  /*8cc0*/  BRA.U !UP0, `(.L_x_131) ;  /* 0x0000000108487547 */ /* 0x000fea000b800000 */
[----:B------:R-:W3:Y:S02]  /*8cd0*/  LDCU.64 UR4, c[0x0][0x990] ;  /* 0x00013200ff0477ac */ /* 0x000ee40008000a00 */
[----:B---3--:R-:W-:-:S04]  /*8ce0*/  UISETP.NE.U32.AND UP0, UPT, UR4, URZ, UPT ;  /* 0x000000ff0400728c */ /* 0x008fc8000bf05070 */
[----:B------:R-:W-:-:S09]  /*8cf0*/  UISETP.NE.AND.EX UP0, UPT, UR5, URZ, UPT, UP0 ;  /* 0x000000ff0500728c */ /* 0x000fd2000bf05300 */
[----:B------:R-:W-:Y:S05]  /*8d00*/  BRA.U UP0, `(.L_x_132) ;  /* 0x00000001000c7547 */ /* 0x000fea000b800000 */
[----:B------:R-:W-:-:S13]  /*8d10*/  FSETP.NEU.AND P0, PT, R27, RZ, PT ;  /* 0x000000ff1b00720b */ /* 0x000fda0003f0d000 */
[----:B------:R-:W-:Y:S05]  /*8d20*/  @!P0 EXIT ;  /* 0x000000000000894d */ /* 0x000fea0003800000 */
[----:B------:R-:W-:Y:S05]  /*8d30*/  BRA `(.L_x_131) ;  /* 0x00000000002c7947 */ /* 0x000fea0003800000 */
.L_x_132:
[----:B------:R-:W-:Y:S01]  /*8d40*/  ISETP.NE.AND P0, PT, R66, RZ, PT ;  /* 0x000000ff4200720c */ /* 0x000fe20003f05270 */
[----:B------:R-:W-:-:S12]  /*8d50*/  BSSY.RECONVERGENT B0, `(.L_x_131) ;  /* 0x0000009000007945 */ /* 0x000fd80003800200 */
[----:B------:R-:W-:Y:S05]  /*8d60*/  @P0 BRA `(.L_x_133) ;  /* 0x0000000000140947 */ /* 0x000fea0003800000 */
[----:B------:R-:W3:Y:S02]  /*8d70*/  LDCU.64 UR4, c[0x0][0x988] ;  /* 0x00013100ff0477ac */ /* 0x000ee40008000a00 */
[----:B---3--:R-:W-:-:S04]  /*8d80*/  ISETP.NE.U32.AND P0, PT, RZ, UR4, PT ;  /* 0x00000004ff007c0c */ /* 0x008fc8000bf05070 */
[----:B------:R-:W-:-:S13]  /*8d90*/  ISETP.NE.AND.EX P0, PT, RZ, UR5, PT, P0 ;  /* 0x00000005ff007c0c */ /* 0x000fda000bf05300 */
[----:B------:R-:W-:Y:S05]  /*8da0*/  @!P0 EXIT ;  /* 0x000000000000894d */ /* 0x000fea0003800000 */
[----:B------:R-:W-:Y:S05]  /*8db0*/  BRA `(.L_x_134) ;  /* 0x0000000000087947 */ /* 0x000fea0003800000 */
.L_x_133:
[----:B------:R-:W-:-:S13]  /*8dc0*/  FSETP.NEU.AND P0, PT, R27, RZ, PT ;  /* 0x000000ff1b00720b */ /* 0x000fda0003f0d000 */
[----:B------:R-:W-:Y:S05]  /*8dd0*/  @!P0 EXIT ;  /* 0x000000000000894d */ /* 0x000fea0003800000 */
.L_x_134:
[----:B------:R-:W-:Y:S05]  /*8de0*/  BSYNC.RECONVERGENT B0 ;  /* 0x0000000000007941 */ /* 0x000fea0003800200 */
.L_x_131:
[----:B------:R-:W3:Y:S01]  /*8df0*/  S2UR UR5, SR_CgaCtaId ;  /* 0x00000000000579c3 */ /* 0x000ee20000008800 */
[----:B------:R-:W-:Y:S01]  /*8e00*/  ULEA UR4, UR50, UR49, 0x3 ;  /* 0x0000003132047291 */ /* 0x000fe2000f8e18ff */
[----:B------:R-:W-:-:S04]  /*8e10*/  DEPBAR.LE SB0, 0x0 ;  /* 0x000080000000791a */ /* 0x000fc80000000000 */
[----:B------:R-:W-:-:S04]  /*8e20*/  UIADD3 UR4, UPT, UPT, UR4, 0xa0, URZ ;  /* 0x000000a004047890 */ /* 0x000fc8000fffe0ff */
[----:B---3--:R-:W-:-:S09]  /*8e30*/  UPRMT UR4, UR5, 0x654, UR4 ;  /* 0x0000065405047896 */ /* 0x008fd20008000004 */
[----:B------:R-:W-:Y:S01]  /*8e40*/  SYNCS.ARRIVE.TRANS64.RED.A1T0 RZ, [UR4], RZ ;  /* 0x000000ffffff79a7 */ /* 0x000fe20008100404 */
[----:B------:R-:W-:Y:S05]  /*8e50*/  EXIT ;  /* 0x000000000000794d */ /* 0x000fea0003800000 */
.L_x_25:
[----:B------:R-:W-:Y:S07]  /*8e60*/  MOV R0, UR9 ;  /* 0x0000000900007c02 */ /* 0x000fee0008000f00 */
.L_x_135:
[----:B--2---:R2:W3:Y:S02]  /*8e70*/  SYNCS.PHASECHK.TRANS64.TRYWAIT P0, [R0+URZ+0x40], R5 ;  /* 0x00004005000075a7 */ /* 0x0044e400080011ff */
[----:B---3--:R-:W-:Y:S05]  /*8e80*/  @!P0 NANOSLEEP.SYNCS 0x989680 ;  /* 0x009896800000895d */ /* 0x008fea0003900000 */
[----:B------:R-:W3:Y:S02]  /*8e90*/  @!P0 SYNCS.PHASECHK.TRANS64 P0, [R0+URZ+0x40], R5 ;  /* 0x00004005000085a7 */ /* 0x000ee400080010ff */
[----:B---3--:R-:W-:Y:S05]  /*8ea0*/  @!P0 BRA `(.L_x_135) ;  /* 0xfffffffc00f08947 */ /* 0x008fea000383ffff */
[----:B------:R-:W-:Y:S05]  /*8eb0*/  BRA `(.L_x_24) ;  /* 0xffffff8c00307947 */ /* 0x000fea000383ffff */
.L_x_32:
[----:B------:R-:W-:Y:S07]  /*8ec0*/  MOV R0, UR9 ;  /* 0x0000000900007c02 */ /* 0x000fee0008000f00 */
.L_x_136:
[----:B--2---:R2:W4:Y:S02]  /*8ed0*/  SYNCS.PHASECHK.TRANS64.TRYWAIT P0, [R0+URZ+0x40], R5 ;  /* 0x00004005000075a7 */ /* 0x00452400080011ff */
[----:B----4-:R-:W-:Y:S05]  /*8ee0*/  @!P0 NANOSLEEP.SYNCS 0x989680 ;  /* 0x009896800000895d */ /* 0x010fea0003900000 */
[----:B------:R-:W4:Y:S02]  /*8ef0*/  @!P0 SYNCS.PHASECHK.TRANS64 P0, [R0+URZ+0x40], R5 ;  /* 0x00004005000085a7 */ /* 0x000f2400080010ff */
[----:B----4-:R-:W-:Y:S05]  /*8f00*/  @!P0 BRA `(.L_x_136) ;  /* 0xfffffffc00f08947 */ /* 0x010fea000383ffff */
[----:B------:R-:W-:Y:S05]  /*8f10*/  BRA `(.L_x_31) ;  /* 0xffffff9000c47947 */ /* 0x000fea000383ffff */
.L_x_37:
[----:B-1----:R-:W-:-:S07]  /*8f20*/  MOV R0, UR36 ;  /* 0x0000002400007c02 */ /* 0x002fce0008000f00 */
.L_x_137:
[----:B-1----:R1:W2:Y:S02]  /*8f30*/  SYNCS.PHASECHK.TRANS64.TRYWAIT P0, [R0+URZ+0xd0], R4 ;  /* 0x0000d004000075a7 */ /* 0x0022a400080011ff */
[----:B--2---:R-:W-:Y:S05]  /*8f40*/  @!P0 NANOSLEEP.SYNCS 0x989680 ;  /* 0x009896800000895d */ /* 0x004fea0003900000 */
[----:B------:R-:W2:Y:S02]  /*8f50*/  @!P0 SYNCS.PHASECHK.TRANS64 P0, [R0+URZ+0xd0], R4 ;  /* 0x0000d004000085a7 */ /* 0x000ea400080010ff */
[----:B--2---:R-:W-:Y:S05]  /*8f60*/  @!P0 BRA `(.L_x_137) ;  /* 0xfffffffc00f08947 */ /* 0x004fea000383ffff */
[----:B------:R-:W-:Y:S05]  /*8f70*/  BRA `(.L_x_138) ;  /* 0xffffff9400a07947 */ /* 0x000fea000383ffff */
.L_x_41:
[----:B------:R-:W-:-:S07]  /*8f80*/  MOV R0, UR4 ;  /* 0x0000000400007c02 */ /* 0x000fce0008000f00 */
.L_x_139:
[----:B-1----:R1:W2:Y:S02]  /*8f90*/  SYNCS.PHASECHK.TRANS64.TRYWAIT P0, [R0+URZ], R2 ;  /* 0x00000002000075a7 */ /* 0x0022a400080011ff */
[----:B--2---:R-:W-:Y:S05]  /*8fa0*/  @!P0 NANOSLEEP.SYNCS 0x989680 ;  /* 0x009896800000895d */ /* 0x004fea0003900000 */
[----:B------:R-:W2:Y:S02]  /*8fb0*/  @!P0 SYNCS.PHASECHK.TRANS64 P0, [R0+URZ], R2 ;  /* 0x00000002000085a7 */ /* 0x000ea400080010ff */
[----:B--2---:R-:W-:Y:S05]  /*8fc0*/  @!P0 BRA `(.L_x_139) ;  /* 0xfffffffc00f08947 */ /* 0x004fea000383ffff */
[----:B------:R-:W-:Y:S05]  /*8fd0*/  BRA `(.L_x_140) ;  /* 0xffffff9c00347947 */ /* 0x000fea000383ffff */
.L_x_42:
[----:B------:R-:W-:-:S07]  /*8fe0*/  MOV R0, UR5 ;  /* 0x0000000500007c02 */ /* 0x000fce0008000f00 */
.L_x_141:
[----:B-1----:R1:W2:Y:S02]  /*8ff0*/  SYNCS.PHASECHK.TRANS64.TRYWAIT P0, [R0+URZ], R3 ;  /* 0x00000003000075a7 */ /* 0x0022a400080011ff */
[----:B--2---:R-:W-:Y:S05]  /*9000*/  @!P0 NANOSLEEP.SYNCS 0x989680 ;  /* 0x009896800000895d */ /* 0x004fea0003900000 */
[----:B------:R-:W2:Y:S02]  /*9010*/  @!P0 SYNCS.PHASECHK.TRANS64 P0, [R0+URZ], R3 ;  /* 0x00000003000085a7 */ /* 0x000ea400080010ff */
[----:B--2---:R-:W-:Y:S05]  /*9020*/  @!P0 BRA `(.L_x_141) ;  /* 0xfffffffc00f08947 */ /* 0x004fea000383ffff */
[----:B------:R-:W-:Y:S05]  /*9030*/  BRA `(.L_x_142) ;  /* 0xffffff9c00407947 */ /* 0x000fea000383ffff */
.L_x_43:
[----:B------:R-:W-:-:S07]  /*9040*/  MOV R0, UR5 ;  /* 0x0000000500007c02 */ /* 0x000fce0008000f00 */
.L_x_143:
[----:B-1----:R1:W2:Y:S02]  /*9050*/  SYNCS.PHASECHK.TRANS64.TRYWAIT P0, [R0+URZ], R3 ;  /* 0x00000003000075a7 */ /* 0x0022a400080011ff */
[----:B--2---:R-:W-:Y:S05]  /*9060*/  @!P0 NANOSLEEP.SYNCS 0x989680 ;  /* 0x009896800000895d */ /* 0x004fea0003900000 */
[----:B------:R-:W2:Y:S02]  /*9070*/  @!P0 SYNCS.PHASECHK.TRANS64 P0, [R0+URZ], R3 ;  /* 0x00000003000085a7 */ /* 0x000ea400080010ff */
[----:B--2---:R-:W-:Y:S05]  /*9080*/  @!P0 BRA `(.L_x_143) ;  /* 0xfffffffc00f08947 */ /* 0x004fea000383ffff */
[----:B------:R-:W-:Y:S05]  /*9090*/  BRA `(.L_x_144) ;  /* 0xffffff9c004c7947 */ /* 0x000fea000383ffff */
.L_x_44:
[----:B------:R-:W-:-:S07]  /*90a0*/  MOV R0, UR5 ;  /* 0x0000000500007c02 */ /* 0x000fce0008000f00 */
.L_x_145:
[----:B-1----:R1:W2:Y:S02]  /*90b0*/  SYNCS.PHASECHK.TRANS64.TRYWAIT P0, [R0+URZ], R3 ;  /* 0x00000003000075a7 */ /* 0x0022a400080011ff */
[----:B--2---:R-:W-:Y:S05]  /*90c0*/  @!P0 NANOSLEEP.SYNCS 0x989680 ;  /* 0x009896800000895d */ /* 0x004fea0003900000 */
[----:B------:R-:W2:Y:S02]  /*90d0*/  @!P0 SYNCS.PHASECHK.TRANS64 P0, [R0+URZ], R3 ;  /* 0x00000003000085a7 */ /* 0x000ea400080010ff */
[----:B--2---:R-:W-:Y:S05]  /*90e0*/  @!P0 BRA `(.L_x_145) ;  /* 0xfffffffc00f08947 */ /* 0x004fea000383ffff */
[----:B------:R-:W-:Y:S05]  /*90f0*/  BRA `(.L_x_146) ;  /* 0xffffff9c00587947 */ /* 0x000fea000383ffff */
.L_x_45:
[----:B------:R-:W-:-:S07]  /*9100*/  MOV R0, UR5 ;  /* 0x0000000500007c02 */ /* 0x000fce0008000f00 */
.L_x_147:
[----:B-1----:R1:W2:Y:S02]  /*9110*/  SYNCS.PHASECHK.TRANS64.TRYWAIT P0, [R0+URZ], R3 ;  /* 0x00000003000075a7 */ /* 0x0022a400080011ff */
[----:B--2---:R-:W-:Y:S05]  /*9120*/  @!P0 NANOSLEEP.SYNCS 0x989680 ;  /* 0x009896800000895d */ /* 0x004fea0003900000 */
[----:B------:R-:W2:Y:S02]  /*9130*/  @!P0 SYNCS.PHASECHK.TRANS64 P0, [R0+URZ], R3 ;  /* 0x00000003000085a7 */ /* 0x000ea400080010ff */
[----:B--2---:R-:W-:Y:S05]  /*9140*/  @!P0 BRA `(.L_x_147) ;  /* 0xfffffffc00f08947 */ /* 0x004fea000383ffff */
[----:B------:R-:W-:Y:S05]  /*9150*/  BRA `(.L_x_148) ;  /* 0xffffff9c00647947 */ /* 0x000fea000383ffff */
.L_x_46:
[----:B------:R-:W-:-:S07]  /*9160*/  MOV R0, UR5 ;  /* 0x0000000500007c02 */ /* 0x000fce0008000f00 */
.L_x_149:
[----:B-1----:R1:W2:Y:S02]  /*9170*/  SYNCS.PHASECHK.TRANS64.TRYWAIT P0, [R0+URZ], R3 ;  /* 0x00000003000075a7 */ /* 0x0022a400080011ff */
[----:B--2---:R-:W-:Y:S05]  /*9180*/  @!P0 NANOSLEEP.SYNCS 0x989680 ;  /* 0x009896800000895d */ /* 0x004fea0003900000 */
[----:B------:R-:W2:Y:S02]  /*9190*/  @!P0 SYNCS.PHASECHK.TRANS64 P0, [R0+URZ], R3 ;  /* 0x00000003000085a7 */ /* 0x000ea400080010ff */
[----:B--2---:R-:W-:Y:S05]  /*91a0*/  @!P0 BRA `(.L_x_149) ;  /* 0xfffffffc00f08947 */ /* 0x004fea000383ffff */
[----:B------:R-:W-:Y:S05]  /*91b0*/  BRA `(.L_x_150) ;  /* 0xffffff9c00707947 */ /* 0x000fea000383ffff */
.L_x_47:
[----:B------:R-:W-:-:S07]  /*91c0*/  MOV R0, UR5 ;  /* 0x0000000500007c02 */ /* 0x000fce0008000f00 */
.L_x_151:
[----:B-1----:R1:W2:Y:S02]  /*91d0*/  SYNCS.PHASECHK.TRANS64.TRYWAIT P0, [R0+URZ], R3 ;  /* 0x00000003000075a7 */ /* 0x0022a400080011ff */
[----:B--2---:R-:W-:Y:S05]  /*91e0*/  @!P0 NANOSLEEP.SYNCS 0x989680 ;  /* 0x009896800000895d */ /* 0x004fea0003900000 */
[----:B------:R-:W2:Y:S02]  /*91f0*/  @!P0 SYNCS.PHASECHK.TRANS64 P0, [R0+URZ], R3 ;  /* 0x00000003000085a7 */ /* 0x000ea400080010ff */
[----:B--2---:R-:W-:Y:S05]  /*9200*/  @!P0 BRA `(.L_x_151) ;  /* 0xfffffffc00f08947 */ /* 0x004fea000383ffff */
[----:B------:R-:W-:Y:S05]  /*9210*/  BRA `(.L_x_152) ;  /* 0xffffff9c007c7947 */ /* 0x000fea000383ffff */
.L_x_50:
[----:B------:R-:W-:-:S07]  /*9220*/  MOV R4, UR4 ;  /* 0x0000000400047c02 */ /* 0x000fce0008000f00 */
.L_x_153:
[----:B--2---:R2:W3:Y:S02]  /*9230*/  SYNCS.PHASECHK.TRANS64.TRYWAIT P1, [R4+URZ+0xd8], R6 ;  /* 0x0000d806040075a7 */ /* 0x0044e400080211ff */
[----:B---3--:R-:W-:Y:S05]  /*9240*/  @!P1 NANOSLEEP.SYNCS 0x989680 ;  /* 0x009896800000995d */ /* 0x008fea0003900000 */
[----:B------:R-:W3:Y:S02]  /*9250*/  @!P1 SYNCS.PHASECHK.TRANS64 P1, [R4+URZ+0xd8], R6 ;  /* 0x0000d806040095a7 */ /* 0x000ee400080210ff */
[----:B---3--:R-:W-:Y:S05]  /*9260*/  @!P1 BRA `(.L_x_153) ;  /* 0xfffffffc00f09947 */ /* 0x008fea000383ffff */
[----:B------:R-:W-:Y:S05]  /*9270*/  BRA `(.L_x_154) ;  /* 0xffffff9c00e87947 */ /* 0x000fea000383ffff */
.L_x_51:
[----:B--2---:R-:W-:-:S07]  /*9280*/  MOV R4, UR4 ;  /* 0x0000000400047c02 */ /* 0x004fce0008000f00 */
.L_x_155:
[----:B--2---:R2:W3:Y:S02]  /*9290*/  SYNCS.PHASECHK.TRANS64.TRYWAIT P1, [R4+URZ+0xd0], R5 ;  /* 0x0000d005040075a7 */ /* 0x0044e400080211ff */
[----:B---3--:R-:W-:Y:S05]  /*92a0*/  @!P1 NANOSLEEP.SYNCS 0x989680 ;  /* 0x009896800000995d */ /* 0x008fea0003900000 */
[----:B------:R-:W3:Y:S02]  /*92b0*/  @!P1 SYNCS.PHASECHK.TRANS64 P1, [R4+URZ+0xd0], R5 ;  /* 0x0000d005040095a7 */ /* 0x000ee400080210ff */
[----:B---3--:R-:W-:Y:S05]  /*92c0*/  @!P1 BRA `(.L_x_155) ;  /* 0xfffffffc00f09947 */ /* 0x008fea000383ffff */
[----:B------:R-:W-:Y:S05]  /*92d0*/  BRA `(.L_x_156) ;  /* 0xffffff9c00f07947 */ /* 0x000fea000383ffff */
.L_x_59:
[----:B------:R-:W-:-:S07]  /*92e0*/  MOV R0, UR20 ;  /* 0x0000001400007c02 */ /* 0x000fce0008000f00 */
.L_x_157:
[----:B-1----:R1:W2:Y:S02]  /*92f0*/  SYNCS.PHASECHK.TRANS64.TRYWAIT P0, [R0+URZ+0xd0], R4 ;  /* 0x0000d004000075a7 */ /* 0x0022a400080011ff */
[----:B--2---:R-:W-:Y:S05]  /*9300*/  @!P0 NANOSLEEP.SYNCS 0x989680 ;  /* 0x009896800000895d */ /* 0x004fea0003900000 */
[----:B------:R-:W2:Y:S02]  /*9310*/  @!P0 SYNCS.PHASECHK.TRANS64 P0, [R0+URZ+0xd0], R4 ;  /* 0x0000d004000085a7 */ /* 0x000ea400080010ff */
[----:B--2---:R-:W-:Y:S05]  /*9320*/  @!P0 BRA `(.L_x_157) ;  /* 0xfffffffc00f08947 */ /* 0x004fea000383ffff */
[----:B------:R-:W-:Y:S05]  /*9330*/  BRA `(.L_x_158) ;  /* 0xffffffa400847947 */ /* 0x000fea000383ffff */
.L_x_60:
[----:B------:R-:W-:-:S07]  /*9340*/  MOV R4, UR25 ;  /* 0x0000001900047c02 */ /* 0x000fce0008000f00 */
.L_x_159:
[----:B-1----:R1:W2:Y:S02]  /*9350*/  SYNCS.PHASECHK.TRANS64.TRYWAIT P0, [R4+URZ+0xf0], R0 ;  /* 0x0000f000040075a7 */ /* 0x0022a400080011ff */
[----:B--2---:R-:W-:Y:S05]  /*9360*/  @!P0 NANOSLEEP.SYNCS 0x989680 ;  /* 0x009896800000895d */ /* 0x004fea0003900000 */
[----:B------:R-:W2:Y:S02]  /*9370*/  @!P0 SYNCS.PHASECHK.TRANS64 P0, [R4+URZ+0xf0], R0 ;  /* 0x0000f000040085a7 */ /* 0x000ea400080010ff */
[----:B--2---:R-:W-:Y:S05]  /*9380*/  @!P0 BRA `(.L_x_159) ;  /* 0xfffffffc00f08947 */ /* 0x004fea000383ffff */
[----:B------:R-:W-:Y:S05]  /*9390*/  BRA `(.L_x_160) ;  /* 0xffffffa400a07947 */ /* 0x000fea000383ffff */
.L_x_63:
[----:B-1----:R-:W-:Y:S07]  /*93a0*/  MOV R0, UR18 ;  /* 0x0000001200007c02 */ /* 0x002fee0008000f00 */
.L_x_161:
[----:B-1----:R1:W2:Y:S02]  /*93b0*/  SYNCS.PHASECHK.TRANS64.TRYWAIT P0, [R0+URZ], R5 ;  /* 0x00000005000075a7 */ /* 0x0022a400080011ff */
[----:B--2---:R-:W-:Y:S05]  /*93c0*/  @!P0 NANOSLEEP.SYNCS 0x989680 ;  /* 0x009896800000895d */ /* 0x004fea0003900000 */
[----:B------:R-:W2:Y:S02]  /*93d0*/  @!P0 SYNCS.PHASECHK.TRANS64 P0, [R0+URZ], R5 ;  /* 0x00000005000085a7 */ /* 0x000ea400080010ff */
[----:B--2---:R-:W-:Y:S05]  /*93e0*/  @!P0 BRA `(.L_x_161) ;  /* 0xfffffffc00f08947 */ /* 0x004fea000383ffff */
[----:B------:R-:W-:Y:S05]  /*93f0*/  BRA `(.L_x_62) ;  /* 0xffffffa400c47947 */ /* 0x000fea000383ffff */
.L_x_66:
[----:B------:R-:W-:-:S07]  /*9400*/  MOV R0, UR4 ;  /* 0x0000000400007c02 */ /* 0x000fce0008000f00 */
.L_x_162:
[----:B-1----:R1:W3:Y:S02]  /*9410*/  SYNCS.PHASECHK.TRANS64.TRYWAIT P0, [R0+URZ], R3 ;  /* 0x00000003000075a7 */ /* 0x0022e400080011ff */
[----:B---3--:R-:W-:Y:S05]  /*9420*/  @!P0 NANOSLEEP.SYNCS 0x989680 ;  /* 0x009896800000895d */ /* 0x008fea0003900000 */
[----:B------:R-:W3:Y:S02]  /*9430*/  @!P0 SYNCS.PHASECHK.TRANS64 P0, [R0+URZ], R3 ;  /* 0x00000003000085a7 */ /* 0x000ee400080010ff */
[----:B---3--:R-:W-:Y:S05]  /*9440*/  @!P0 BRA `(.L_x_162) ;  /* 0xfffffffc00f08947 */ /* 0x008fea000383ffff */
[----:B------:R-:W-:Y:S05]  /*9450*/  BRA `(.L_x_163) ;  /* 0xffffffa800c07947 */ /* 0x000fea000383ffff */
.L_x_67:
[----:B------:R-:W-:-:S07]  /*9460*/  MOV R0, UR4 ;  /* 0x0000000400007c02 */ /* 0x000fce0008000f00 */
.L_x_164:
[----:B-1----:R1:W2:Y:S02]  /*9470*/  SYNCS.PHASECHK.TRANS64.TRYWAIT P0, [R0+URZ], R3 ;  /* 0x00000003000075a7 */ /* 0x0022a400080011ff */
[----:B--2---:R-:W-:Y:S05]  /*9480*/  @!P0 NANOSLEEP.SYNCS 0x989680 ;  /* 0x009896800000895d */ /* 0x004fea0003900000 */
[----:B------:R-:W2:Y:S02]  /*9490*/  @!P0 SYNCS.PHASECHK.TRANS64 P0, [R0+URZ], R3 ;  /* 0x00000003000085a7 */ /* 0x000ea400080010ff */
[----:B--2---:R-:W-:Y:S05]  /*94a0*/  @!P0 BRA `(.L_x_164) ;  /* 0xfffffffc00f08947 */ /* 0x004fea000383ffff */
[----:B------:R-:W-:Y:S05]  /*94b0*/  BRA `(.L_x_165) ;  /* 0xffffffa800cc7947 */ /* 0x000fea000383ffff */
.L_x_72:
[----:B------:R-:W-:Y:S07]  /*94c0*/  MOV R0, UR20 ;  /* 0x0000001400007c02 */ /* 0x000fee0008000f00 */
.L_x_166:
[----:B-1----:R1:W2:Y:S02]  /*94d0*/  SYNCS.PHASECHK.TRANS64.TRYWAIT P0, [R0+URZ+0xd0], R2 ;  /* 0x0000d002000075a7 */ /* 0x0022a400080011ff */
[----:B--2---:R-:W-:Y:S05]  /*94e0*/  @!P0 NANOSLEEP.SYNCS 0x989680 ;  /* 0x009896800000895d */ /* 0x004fea0003900000 */
[----:B------:R-:W2:Y:S02]  /*94f0*/  @!P0 SYNCS.PHASECHK.TRANS64 P0, [R0+URZ+0xd0], R2 ;  /* 0x0000d002000085a7 */ /* 0x000ea400080010ff */
[----:B--2---:R-:W-:Y:S05]  /*9500*/  @!P0 BRA `(.L_x_166) ;  /* 0xfffffffc00f08947 */ /* 0x004fea000383ffff */
[----:B------:R-:W-:Y:S05]  /*9510*/  BRA `(.L_x_167) ;  /* 0xffffffb000247947 */ /* 0x000fea000383ffff */
.L_x_75:
[----:B------:R-:W-:Y:S07]  /*9520*/  MOV R0, UR20 ;  /* 0x0000001400007c02 */ /* 0x000fee0008000f00 */
.L_x_168:
[----:B-1----:R1:W2:Y:S02]  /*9530*/  SYNCS.PHASECHK.TRANS64.TRYWAIT P2, [R0+URZ+0xc8], R2 ;  /* 0x0000c802000075a7 */ /* 0x0022a400080411ff */
[----:B--2---:R-:W-:Y:S05]  /*9540*/  @!P2 NANOSLEEP.SYNCS 0x989680 ;  /* 0x009896800000a95d */ /* 0x004fea0003900000 */
[----:B------:R-:W2:Y:S02]  /*9550*/  @!P2 SYNCS.PHASECHK.TRANS64 P2, [R0+URZ+0xc8], R2 ;  /* 0x0000c8020000a5a7 */ /* 0x000ea400080410ff */
[----:B--2---:R-:W-:Y:S05]  /*9560*/  @!P2 BRA `(.L_x_168) ;  /* 0xfffffffc00f0a947 */ /* 0x004fea000383ffff */
[----:B------:R-:W-:Y:S05]  /*9570*/  BRA `(.L_x_74) ;  /* 0xffffffb400887947 */ /* 0x000fea000383ffff */
.L_x_78:
[----:B------:R-:W-:Y:S07]  /*9580*/  MOV R2, UR20 ;  /* 0x0000001400027c02 */ /* 0x000fee0008000f00 */
.L_x_169:
[----:B-1----:R1:W2:Y:S02]  /*9590*/  SYNCS.PHASECHK.TRANS64.TRYWAIT P1, [R2+URZ+0xa0], R8 ;  /* 0x0000a008020075a7 */ /* 0x0022a400080211ff */
[----:B--2---:R-:W-:Y:S05]  /*95a0*/  @!P1 NANOSLEEP.SYNCS 0x989680 ;  /* 0x009896800000995d */ /* 0x004fea0003900000 */
[----:B------:R-:W2:Y:S02]  /*95b0*/  @!P1 SYNCS.PHASECHK.TRANS64 P1, [R2+URZ+0xa0], R8 ;  /* 0x0000a008020095a7 */ /* 0x000ea400080210ff */
[----:B--2---:R-:W-:Y:S05]  /*95c0*/  @!P1 BRA `(.L_x_169) ;  /* 0xfffffffc00f09947 */ /* 0x004fea000383ffff */
[----:B------:R-:W-:Y:S05]  /*95d0*/  BRA `(.L_x_170) ;  /* 0xffffffb8003c7947 */ /* 0x000fea000383ffff */
.L_x_79:
[----:B------:R-:W-:Y:S07]  /*95e0*/  MOV R2, UR20 ;  /* 0x0000001400027c02 */ /* 0x000fee0008000f00 */
.L_x_171:
[----:B-1----:R1:W2:Y:S02]  /*95f0*/  SYNCS.PHASECHK.TRANS64.TRYWAIT P1, [R2+URZ+0xa8], R8 ;  /* 0x0000a808020075a7 */ /* 0x0022a400080211ff */
[----:B--2---:R-:W-:Y:S05]  /*9600*/  @!P1 NANOSLEEP.SYNCS 0x989680 ;  /* 0x009896800000995d */ /* 0x004fea0003900000 */
[----:B------:R-:W2:Y:S02]  /*9610*/  @!P1 SYNCS.PHASECHK.TRANS64 P1, [R2+URZ+0xa8], R8 ;  /* 0x0000a808020095a7 */ /* 0x000ea400080210ff */
[----:B--2---:R-:W-:Y:S05]  /*9620*/  @!P1 BRA `(.L_x_171) ;  /* 0xfffffffc00f09947 */ /* 0x004fea000383ffff */
[----:B------:R-:W-:Y:S05]  /*9630*/  BRA `(.L_x_172) ;  /* 0xffffffb800847947 */ /* 0x000fea000383ffff */
.L_x_80:
[----:B------:R-:W-:Y:S07]  /*9640*/  MOV R2, UR20 ;  /* 0x0000001400027c02 */ /* 0x000fee0008000f00 */
.L_x_173:
[----:B-1----:R1:W2:Y:S02]  /*9650*/  SYNCS.PHASECHK.TRANS64.TRYWAIT P1, [R2+URZ+0xb0], R8 ;  /* 0x0000b008020075a7 */ /* 0x0022a400080211ff */
[----:B--2---:R-:W-:Y:S05]  /*9660*/  @!P1 NANOSLEEP.SYNCS 0x989680 ;  /* 0x009896800000995d */ /* 0x004fea0003900000 */
[----:B------:R-:W2:Y:S02]  /*9670*/  @!P1 SYNCS.PHASECHK.TRANS64 P1, [R2+URZ+0xb0], R8 ;  /* 0x0000b008020095a7 */ /* 0x000ea400080210ff */
[----:B--2---:R-:W-:Y:S05]  /*9680*/  @!P1 BRA `(.L_x_173) ;  /* 0xfffffffc00f09947 */ /* 0x004fea000383ffff */
[----:B------:R-:W-:Y:S05]  /*9690*/  BRA `(.L_x_174) ;  /* 0xffffffb800cc7947 */ /* 0x000fea000383ffff */
.L_x_81:
[----:B------:R-:W-:Y:S07]  /*96a0*/  MOV R0, UR20 ;  /* 0x0000001400007c02 */ /* 0x000fee0008000f00 */
.L_x_175:
[----:B-1----:R1:W2:Y:S02]  /*96b0*/  SYNCS.PHASECHK.TRANS64.TRYWAIT P0, [R0+URZ+0xb8], R8 ;  /* 0x0000b808000075a7 */ /* 0x0022a400080011ff */
[----:B--2---:R-:W-:Y:S05]  /*96c0*/  @!P0 NANOSLEEP.SYNCS 0x989680 ;  /* 0x009896800000895d */ /* 0x004fea0003900000 */
[----:B------:R-:W2:Y:S02]  /*96d0*/  @!P0 SYNCS.PHASECHK.TRANS64 P0, [R0+URZ+0xb8], R8 ;  /* 0x0000b808000085a7 */ /* 0x000ea400080010ff */
[----:B--2---:R-:W-:Y:S05]  /*96e0*/  @!P0 BRA `(.L_x_175) ;  /* 0xfffffffc00f08947 */ /* 0x004fea000383ffff */
[----:B------:R-:W-:Y:S05]  /*96f0*/  BRA `(.L_x_176) ;  /* 0xffffffbc00147947 */ /* 0x000fea000383ffff */
.L_x_83:
[----:B------:R-:W-:-:S07]  /*9700*/  MOV R0, UR20 ;  /* 0x0000001400007c02 */ /* 0x000fce0008000f00 */
.L_x_177:
[----:B--2---:R2:W3:Y:S02]  /*9710*/  SYNCS.PHASECHK.TRANS64.TRYWAIT P0, [R0+URZ+0xa0], R2 ;  /* 0x0000a002000075a7 */ /* 0x0044e400080011ff */
[----:B---3--:R-:W-:Y:S05]  /*9720*/  @!P0 NANOSLEEP.SYNCS 0x989680 ;  /* 0x009896800000895d */ /* 0x008fea0003900000 */
[----:B------:R-:W3:Y:S02]  /*9730*/  @!P0 SYNCS.PHASECHK.TRANS64 P0, [R0+URZ+0xa0], R2 ;  /* 0x0000a002000085a7 */ /* 0x000ee400080010ff */
[----:B---3--:R-:W-:Y:S05]  /*9740*/  @!P0 BRA `(.L_x_177) ;  /* 0xfffffffc00f08947 */ /* 0x008fea000383ffff */
[----:B------:R-:W-:Y:S05]  /*9750*/  BRA `(.L_x_178) ;  /* 0xffffffbc00807947 */ /* 0x000fea000383ffff */
.L_x_84:
[----:B--2---:R-:W-:-:S07]  /*9760*/  MOV R0, UR20 ;  /* 0x0000001400007c02 */ /* 0x004fce0008000f00 */
.L_x_179:
[----:B--2---:R2:W3:Y:S02]  /*9770*/  SYNCS.PHASECHK.TRANS64.TRYWAIT P0, [R0+URZ+0xa8], R2 ;  /* 0x0000a802000075a7 */ /* 0x0044e400080011ff */
[----:B---3--:R-:W-:Y:S05]  /*9780*/  @!P0 NANOSLEEP.SYNCS 0x989680 ;  /* 0x009896800000895d */ /* 0x008fea0003900000 */
[----:B------:R-:W3:Y:S02]  /*9790*/  @!P0 SYNCS.PHASECHK.TRANS64 P0, [R0+URZ+0xa8], R2 ;  /* 0x0000a802000085a7 */ /* 0x000ee400080010ff */
[----:B---3--:R-:W-:Y:S05]  /*97a0*/  @!P0 BRA `(.L_x_179) ;  /* 0xfffffffc00f08947 */ /* 0x008fea000383ffff */
[----:B------:R-:W-:Y:S05]  /*97b0*/  BRA `(.L_x_180) ;  /* 0xffffffbc00707947 */ /* 0x000fea000383ffff */
.L_x_85:
[----:B--2---:R-:W-:-:S07]  /*97c0*/  MOV R0, UR20 ;  /* 0x0000001400007c02 */ /* 0x004fce0008000f00 */
.L_x_181:
[----:B--2---:R2:W3:Y:S02]  /*97d0*/  SYNCS.PHASECHK.TRANS64.TRYWAIT P0, [R0+URZ+0xb0], R2 ;  /* 0x0000b002000075a7 */ /* 0x0044e400080011ff */
[----:B---3--:R-:W-:Y:S05]  /*97e0*/  @!P0 NANOSLEEP.SYNCS 0x989680 ;  /* 0x009896800000895d */ /* 0x008fea0003900000 */
[----:B------:R-:W3:Y:S02]  /*97f0*/  @!P0 SYNCS.PHASECHK.TRANS64 P0, [R0+URZ+0xb0], R2 ;  /* 0x0000b002000085a7 */ /* 0x000ee400080010ff */
[----:B---3--:R-:W-:Y:S05]  /*9800*/  @!P0 BRA `(.L_x_181) ;  /* 0xfffffffc00f08947 */ /* 0x008fea000383ffff */
[----:B------:R-:W-:Y:S05]  /*9810*/  BRA `(.L_x_182) ;  /* 0xffffffbc00607947 */ /* 0x000fea000383ffff */
.L_x_87:
[----:B------:R-:W-:Y:S07]  /*9820*/  MOV R0, UR49 ;  /* 0x0000003100007c02 */ /* 0x000fee0008000f00 */
.L_x_183:
[----:B-1----:R1:W2:Y:S02]  /*9830*/  SYNCS.PHASECHK.TRANS64.TRYWAIT P0, [R0+URZ+0xd0], R2 ;  /* 0x0000d002000075a7 */ /* 0x0022a400080011ff */
[----:B--2---:R-:W-:Y:S05]  /*9840*/  @!P0 NANOSLEEP.SYNCS 0x989680 ;  /* 0x009896800000895d */ /* 0x004fea0003900000 */
[----:B------:R-:W2:Y:S02]  /*9850*/  @!P0 SYNCS.PHASECHK.TRANS64 P0, [R0+URZ+0xd0], R2 ;  /* 0x0000d002000085a7 */ /* 0x000ea400080010ff */
[----:B--2---:R-:W-:Y:S05]  /*9860*/  @!P0 BRA `(.L_x_183) ;  /* 0xfffffffc00f08947 */ /* 0x004fea000383ffff */
[----:B------:R-:W-:Y:S05]  /*9870*/  BRA `(.L_x_184) ;  /* 0xffffffc000447947 */ /* 0x000fea000383ffff */
.L_x_98:
[----:B-1----:R-:W-:Y:S04]  /*9880*/  MOV R2, UR49 ;  /* 0x0000003100027c02 */ /* 0x002fe80008000f00 */
[----:B------:R1:W2:Y:S03]  /*9890*/  SYNCS.PHASECHK.TRANS64.TRYWAIT P1, [R2+URZ+0x80], R3 ;  /* 0x00008003020075a7 */ /* 0x0002a600080211ff */
[----:B--2---:R-:W-:Y:S05]  /*98a0*/  @!P1 NANOSLEEP.SYNCS 0x989680 ;  /* 0x009896800000995d */ /* 0x004fea0003900000 */
[----:B------:R-:W2:Y:S02]  /*98b0*/  @!P1 SYNCS.PHASECHK.TRANS64 P1, [R2+URZ+0x80], R3 ;  /* 0x00008003020095a7 */ /* 0x000ea400080210ff */
[----:B--2---:R-:W-:Y:S05]  /*98c0*/  @!P1 BRA `(.L_x_98) ;  /* 0xfffffffc00ec9947 */ /* 0x004fea000383ffff */
[----:B------:R-:W-:Y:S05]  /*98d0*/  BRA `(.L_x_97) ;  /* 0xffffffd000187947 */ /* 0x000fea000383ffff */
.L_x_100:
[----:B-1----:R1:W4:Y:S02]  /*98e0*/  SYNCS.PHASECHK.TRANS64.TRYWAIT P0, [R70+URZ+0xe0], R0 ;  /* 0x0000e000460075a7 */ /* 0x00232400080011ff */
[----:B----4-:R-:W-:Y:S05]  /*98f0*/  @!P0 NANOSLEEP.SYNCS 0x989680 ;  /* 0x009896800000895d */ /* 0x010fea0003900000 */
[----:B------:R-:W4:Y:S02]  /*9900*/  @!P0 SYNCS.PHASECHK.TRANS64 P0, [R70+URZ+0xe0], R0 ;  /* 0x0000e000460085a7 */ /* 0x000f2400080010ff */
[----:B----4-:R-:W-:Y:S05]  /*9910*/  @!P0 BRA `(.L_x_100) ;  /* 0xfffffffc00f08947 */ /* 0x010fea000383ffff */
[----:B------:R-:W-:Y:S05]  /*9920*/  BRA `(.L_x_99) ;  /* 0xffffffd0003c7947 */ /* 0x000fea000383ffff */
.L_x_109:
[----:B---3--:R3:W4:Y:S02]  /*9930*/  SYNCS.PHASECHK.TRANS64.TRYWAIT P0, [R4+URZ+0x80], R0 ;  /* 0x00008000040075a7 */ /* 0x00872400080011ff */
[----:B----4-:R-:W-:Y:S05]  /*9940*/  @!P0 NANOSLEEP.SYNCS 0x989680 ;  /* 0x009896800000895d */ /* 0x010fea0003900000 */
[----:B------:R-:W4:Y:S02]  /*9950*/  @!P0 SYNCS.PHASECHK.TRANS64 P0, [R4+URZ+0x80], R0 ;  /* 0x00008000040085a7 */ /* 0x000f2400080010ff */
[----:B----4-:R-:W-:Y:S05]  /*9960*/  @!P0 BRA `(.L_x_109) ;  /* 0xfffffffc00f08947 */ /* 0x010fea000383ffff */
[----:B------:R-:W-:Y:S05]  /*9970*/  BRA `(.L_x_108) ;  /* 0xffffffd800347947 */ /* 0x000fea000383ffff */
.L_x_117:
[----:B-1----:R1:W4:Y:S02]  /*9980*/  SYNCS.PHASECHK.TRANS64.TRYWAIT P0, [R2+URZ+0x80], R4 ;  /* 0x00008004020075a7 */ /* 0x00232400080011ff */
[----:B----4-:R-:W-:Y:S05]  /*9990*/  @!P0 NANOSLEEP.SYNCS 0x989680 ;  /* 0x009896800000895d */ /* 0x010fea0003900000 */
[----:B------:R-:W4:Y:S02]  /*99a0*/  @!P0 SYNCS.PHASECHK.TRANS64 P0, [R2+URZ+0x80], R4 ;  /* 0x00008004020085a7 */ /* 0x000f2400080010ff */
[----:B----4-:R-:W-:Y:S05]  /*99b0*/  @!P0 BRA `(.L_x_117) ;  /* 0xfffffffc00f08947 */ /* 0x010fea000383ffff */
[----:B------:R-:W-:Y:S05]  /*99c0*/  BRA `(.L_x_116) ;  /* 0xffffffe0004c7947 */ /* 0x000fea000383ffff */
.L_x_125:
[----:B---3--:R3:W4:Y:S02]  /*99d0*/  SYNCS.PHASECHK.TRANS64.TRYWAIT P0, [R3+URZ+0x80], R0 ;  /* 0x00008000030075a7 */ /* 0x00872400080011ff */
[----:B----4-:R-:W-:Y:S05]  /*99e0*/  @!P0 NANOSLEEP.SYNCS 0x989680 ;  /* 0x009896800000895d */ /* 0x010fea0003900000 */
[----:B------:R-:W4:Y:S02]  /*99f0*/  @!P0 SYNCS.PHASECHK.TRANS64 P0, [R3+URZ+0x80], R0 ;  /* 0x00008000030085a7 */ /* 0x000f2400080010ff */
[----:B----4-:R-:W-:Y:S05]  /*9a00*/  @!P0 BRA `(.L_x_125) ;  /* 0xfffffffc00f08947 */ /* 0x010fea000383ffff */
[----:B------:R-:W-:Y:S05]  /*9a10*/  BRA `(.L_x_124) ;  /* 0xffffffe800607947 */ /* 0x000fea000383ffff */
        .weak           $__internal_0_$__cuda_sm10x_tcgen05_guardrail_trap_col_being_dealloced_not_returned_by_alloc
        .type           $__internal_0_$__cuda_sm10x_tcgen05_guardrail_trap_col_being_dealloced_not_returned_by_alloc,@function
        .size           $__internal_0_$__cuda_sm10x_tcgen05_guardrail_trap_col_being_dealloced_not_returned_by_alloc,($__internal_1_$__cuda_sm10x_tcgen05_guardrail_trap_phase_invalid_during_alloc - $__internal_0_$__cuda_sm10x_tcgen05_guardrail_trap_col_being_dealloced_not_returned_by_alloc)
$__internal_0_$__cuda_sm10x_tcgen05_guardrail_trap_col_being_dealloced_not_returned_by_alloc:
[----:B------:R-:W-:Y:S05]  /*9a20*/  BPT.TRAP 0x1 ;  /* 0x000000040000795c */ /* 0x000fea0000300000 */
[----:B------:R-:W-:-:S04]  /*9a30*/  HFMA2 R3, -RZ, RZ, 0, 0 ;  /* 0x00000000ff037431 */ /* 0x000fc800000001ff */
[----:B------:R-:W-:Y:S05]  /*9a40*/  RET.REL.NODEC R2 `(_ZN7cutlass13device_kernelINS_4conv6kernel13ConvUniversalINS1_16ConvProblemShapeILNS1_8OperatorE0ELi3EEENS1_10collective14CollectiveConvINS1_47MainloopSm100TmaUmmaWarpSpecializedImplicitGemmILS5_0ELi8ELi3ELi1ELi2EN4cute5tupleIJNSA_1CILi2EEENSC_ILi1EEESE_EEEEENSB_IJNSC_ILi64EEENSC_ILi128EEENSB_IJSH_EEEEEENS_6half_tESL_NSA_8TiledMMAINSA_8MMA_AtomIJNSA_20SM100_MMA_F16BF16_SSISL_SL_fLi64ELi128ELNSA_4UMMA5MajorE0ELSQ_0ELNSP_7ScaleInE0ELSR_0EEEEEENSA_6LayoutINSB_IJSE_SE_SE_EEENSB_IJNSC_ILi0EEESW_SW_EEEEENSB_IJNSA_10UnderscoreESZ_SZ_EEEEENS7_6detail27Sm100ImplicitGemmTileTraitsINSA_20SM90_TMA_LOAD_IM2COLENSA_14ComposedLayoutINSA_7SwizzleILi3ELi4ELi3EEENSA_18smem_ptr_flag_bitsILi16EEENSU_INSB_IJNSC_ILi8EEESH_EEENSB_IJSH_SE_EEEEEEEvEENS13_INSA_23SM90_TMA_LOAD_MULTICASTES1E_vEEEENS_8epilogue10collective18CollectiveEpilogueINS1J_23Sm100TmaWarpSpecializedILi4ELi2ELi16ELb1ELb0EEEJSK_NSB_IJNSU_ISH_SE_EENSU_INSC_ILi32EEESE_EEEEESL_NSB_IJNSB_IJllllEEESE_SW_EEESL_S1T_NS1J_6fusion15FusionCallbacksIS1N_NS1U_17LinearCombinationISL_fSL_fLNS_15FloatRoundStyleE2EEESK_S1R_JEEENSA_5SM1004TMEM4LOAD26SM100_TMEM_LOAD_16dp256b4xES14_NS15_INS16_ILi2ELi4ELi3EEES19_NSU_INSB_IJS1A_S1P_EEENSB_IJS1P_SE_EEEEEEENSA_17SM75_U32x4_LDSM_NENSA_21SM90_TMA_STORE_IM2COLES28_NSA_17SM90_U32x4_STSM_NENSA_39AutoVectorizingCopyWithAssumedAlignmentILi128EEEEEEvvEEEEvNT_6ParamsE) ;  /* 0xffffff64026c7950 */ /* 0x000fea0003c3ffff */
        .weak           $__internal_1_$__cuda_sm10x_tcgen05_guardrail_trap_phase_invalid_during_alloc
        .type           $__internal_1_$__cuda_sm10x_tcgen05_guardrail_trap_phase_invalid_during_alloc,@function
        .size           $__internal_1_$__cuda_sm10x_tcgen05_guardrail_trap_phase_invalid_during_alloc,($__internal_2_$__cuda_sm10x_tcgen05_guardrail_trap_unallocated_columns_being_dealloced - $__internal_1_$__cuda_sm10x_tcgen05_guardrail_trap_phase_invalid_during_alloc)
$__internal_1_$__cuda_sm10x_tcgen05_guardrail_trap_phase_invalid_during_alloc:
[----:B------:R-:W-:Y:S05]  /*9a50*/  BPT.TRAP 0x1 ;  /* 0x000000040000795c */ /* 0x000fea0000300000 */
[----:B------:R-:W-:-:S04]  /*9a60*/  MOV R3, 0x0 ;  /* 0x0000000000037802 */ /* 0x000fc80000000f00 */
[----:B------:R-:W-:Y:S05]  /*9a70*/  RET.REL.NODEC R2 `(_ZN7cutlass13device_kernelINS_4conv6kernel13ConvUniversalINS1_16ConvProblemShapeILNS1_8OperatorE0ELi3EEENS1_10collective14CollectiveConvINS1_47MainloopSm100TmaUmmaWarpSpecializedImplicitGemmILS5_0ELi8ELi3ELi1ELi2EN4cute5tupleIJNSA_1CILi2EEENSC_ILi1EEESE_EEEEENSB_IJNSC_ILi64EEENSC_ILi128EEENSB_IJSH_EEEEEENS_6half_tESL_NSA_8TiledMMAINSA_8MMA_AtomIJNSA_20SM100_MMA_F16BF16_SSISL_SL_fLi64ELi128ELNSA_4UMMA5MajorE0ELSQ_0ELNSP_7ScaleInE0ELSR_0EEEEEENSA_6LayoutINSB_IJSE_SE_SE_EEENSB_IJNSC_ILi0EEESW_SW_EEEEENSB_IJNSA_10UnderscoreESZ_SZ_EEEEENS7_6detail27Sm100ImplicitGemmTileTraitsINSA_20SM90_TMA_LOAD_IM2COLENSA_14ComposedLayoutINSA_7SwizzleILi3ELi4ELi3EEENSA_18smem_ptr_flag_bitsILi16EEENSU_INSB_IJNSC_ILi8EEESH_EEENSB_IJSH_SE_EEEEEEEvEENS13_INSA_23SM90_TMA_LOAD_MULTICASTES1E_vEEEENS_8epilogue10collective18CollectiveEpilogueINS1J_23Sm100TmaWarpSpecializedILi4ELi2ELi16ELb1ELb0EEEJSK_NSB_IJNSU_ISH_SE_EENSU_INSC_ILi32EEESE_EEEEESL_NSB_IJNSB_IJllllEEESE_SW_EEESL_S1T_NS1J_6fusion15FusionCallbacksIS1N_NS1U_17LinearCombinationISL_fSL_fLNS_15FloatRoundStyleE2EEESK_S1R_JEEENSA_5SM1004TMEM4LOAD26SM100_TMEM_LOAD_16dp256b4xES14_NS15_INS16_ILi2ELi4ELi3EEES19_NSU_INSB_IJS1A_S1P_EEENSB_IJS1P_SE_EEEEEEENSA_17SM75_U32x4_LDSM_NENSA_21SM90_TMA_STORE_IM2COLES28_NSA_17SM90_U32x4_STSM_NENSA_39AutoVectorizingCopyWithAssumedAlignmentILi128EEEEEEvvEEEEvNT_6ParamsE) ;  /* 0xffffff6402607950 */ /* 0x000fea0003c3ffff */
        .weak           $__internal_2_$__cuda_sm10x_tcgen05_guardrail_trap_unallocated_columns_being_dealloced
        .type           $__internal_2_$__cuda_sm10x_tcgen05_guardrail_trap_unallocated_columns_being_dealloced,@function
        .size           $__internal_2_$__cuda_sm10x_tcgen05_guardrail_trap_unallocated_columns_being_dealloced,(.L_x_186 - $__internal_2_$__cuda_sm10x_tcgen05_guardrail_trap_unallocated_columns_being_dealloced)
$__internal_2_$__cuda_sm10x_tcgen05_guardrail_trap_unallocated_columns_being_dealloced:
[----:B------:R-:W-:Y:S05]  /*9a80*/  BPT.TRAP 0x1 ;  /* 0x000000040000795c */ /* 0x000fea0000300000 */
[----:B------:R-:W-:-:S04]  /*9a90*/  HFMA2 R3, -RZ, RZ, 0, 0 ;  /* 0x00000000ff037431 */ /* 0x000fc800000001ff */
[----:B------:R-:W-:Y:S05]  /*9aa0*/  RET.REL.NODEC R2 `(_ZN7cutlass13device_kernelINS_4conv6kernel13ConvUniversalINS1_16ConvProblemShapeILNS1_8OperatorE0ELi3EEENS1_10collective14CollectiveConvINS1_47MainloopSm100TmaUmmaWarpSpecializedImplicitGemmILS5_0ELi8ELi3ELi1ELi2EN4cute5tupleIJNSA_1CILi2EEENSC_ILi1EEESE_EEEEENSB_IJNSC_ILi64EEENSC_ILi128EEENSB_IJSH_EEEEEENS_6half_tESL_NSA_8TiledMMAINSA_8MMA_AtomIJNSA_20SM100_MMA_F16BF16_SSISL_SL_fLi64ELi128ELNSA_4UMMA5MajorE0ELSQ_0ELNSP_7ScaleInE0ELSR_0EEEEEENSA_6LayoutINSB_IJSE_SE_SE_EEENSB_IJNSC_ILi0EEESW_SW_EEEEENSB_IJNSA_10UnderscoreESZ_SZ_EEEEENS7_6detail27Sm100ImplicitGemmTileTraitsINSA_20SM90_TMA_LOAD_IM2COLENSA_14ComposedLayoutINSA_7SwizzleILi3ELi4ELi3EEENSA_18smem_ptr_flag_bitsILi16EEENSU_INSB_IJNSC_ILi8EEESH_EEENSB_IJSH_SE_EEEEEEEvEENS13_INSA_23SM90_TMA_LOAD_MULTICASTES1E_vEEEENS_8epilogue10collective18CollectiveEpilogueINS1J_23Sm100TmaWarpSpecializedILi4ELi2ELi16ELb1ELb0EEEJSK_NSB_IJNSU_ISH_SE_EENSU_INSC_ILi32EEESE_EEEEESL_NSB_IJNSB_IJllllEEESE_SW_EEESL_S1T_NS1J_6fusion15FusionCallbacksIS1N_NS1U_17LinearCombinationISL_fSL_fLNS_15FloatRoundStyleE2EEESK_S1R_JEEENSA_5SM1004TMEM4LOAD26SM100_TMEM_LOAD_16dp256b4xES14_NS15_INS16_ILi2ELi4ELi3EEES19_NSU_INSB_IJS1A_S1P_EEENSB_IJS1P_SE_EEEEEEENSA_17SM75_U32x4_LDSM_NENSA_21SM90_TMA_STORE_IM2COLES28_NSA_17SM90_U32x4_STSM_NENSA_39AutoVectorizingCopyWithAssumedAlignmentILi128EEEEEEvvEEEEvNT_6ParamsE) ;  /* 0xffffff6402547950 */ /* 0x000fea0003c3ffff */
.L_x_185:
[----:B------:R-:W-:-:S00]  /*9ab0*/  BRA `(.L_x_185) ;  /* 0xfffffffc00fc7947 */ /* 0x000fc0000383ffff */
[----:B------:R-:W-:-:S00]  /*9ac0*/  NOP ;  /* 0x0000000000007918 */ /* 0x000fc00000000000 */
        /* <DEDUP_REMOVED lines=11> */
.L_x_186:


//--------------------- .nv.global.init           --------------------------
	.section	.nv.global.init,"aw",@progbits
.nv.global.init:
	.type		$str$29,@object
	.size		$str$29,($str$30 - $str$29)
$str$29:
        /*0000*/ 	.byte	0x28, 0x61, 0x64, 0x64, 0x72, 0x65, 0x73, 0x73, 0x20, 0x26, 0x20, 0x6d, 0x61, 0x73, 0x6b, 0x29
        /*0010*/ 	.byte	0x20, 0x3d, 0x3d, 0x20, 0x30, 0x00
	.type		$str$30,@object
	.size		$str$30,($str$28 - $str$30)
$str$30:
        /*0016*/ 	.byte	0x2f, 0x74, 0x6d, 0x70, 0x2f, 0x63, 0x75, 0x74, 0x6c, 0x61, 0x73, 0x73, 0x5f, 0x73, 0x77, 0x65
        /*0026*/ 	.byte	0x65, 0x70, 0x5f, 0x73, 0x72, 0x63, 0x2f, 0x69, 0x6e, 0x63, 0x6c, 0x75, 0x64, 0x65, 0x2f, 0x63
        /*0036*/ 	.byte	0x75, 0x74, 0x65, 0x2f, 0x70, 0x6f, 0x69, 0x6e, 0x74, 0x65, 0x72, 0x5f, 0x66, 0x6c, 0x61, 0x67
        /*0046*/ 	.byte	0x67, 0x65, 0x64, 0x2e, 0x68, 0x70, 0x70, 0x00
	.type		$str$28,@object
	.size		$str$28,($str$27 - $str$28)
$str$28:
        /*004e*/ 	.byte	0x2f, 0x74, 0x6d, 0x70, 0x2f, 0x63, 0x75, 0x74, 0x6c, 0x61, 0x73, 0x73, 0x5f, 0x73, 0x77, 0x65
        /*005e*/ 	.byte	0x65, 0x70, 0x5f, 0x73, 0x72, 0x63, 0x2f, 0x69, 0x6e, 0x63, 0x6c, 0x75, 0x64, 0x65, 0x2f, 0x63
        /*006e*/ 	.byte	0x75, 0x74, 0x65, 0x2f, 0x61, 0x74, 0x6f, 0x6d, 0x2f, 0x63, 0x6f, 0x70, 0x79, 0x5f, 0x74, 0x72
        /*007e*/ 	.byte	0x61, 0x69, 0x74, 0x73, 0x5f, 0x73, 0x6d, 0x31, 0x30, 0x30, 0x2e, 0x68, 0x70, 0x70, 0x00
	.type		$str$27,@object
	.size		$str$27,(__unnamed_1 - $str$27)
$str$27:
        /*008d*/ 	.byte	0x28, 0x28, 0x75, 0x69, 0x6e, 0x74, 0x33, 0x32, 0x5f, 0x74, 0x28, 0x74, 0x68, 0x72, 0x65, 0x61
        /*009d*/ 	.byte	0x64, 0x49, 0x64, 0x78, 0x2e, 0x78, 0x29, 0x20, 0x2f, 0x20, 0x33, 0x32, 0x29, 0x20, 0x25, 0x20
        /*00ad*/ 	.byte	0x34, 0x29, 0x20, 0x3d, 0x3d, 0x20, 0x28, 0x28, 0x28, 0x74, 0x6d, 0x65, 0x6d, 0x5f, 0x61, 0x64
        /*00bd*/ 	.byte	0x64, 0x72, 0x20, 0x3e, 0x3e, 0x20, 0x31, 0x36, 0x29, 0x20, 0x2f, 0x20, 0x33, 0x32, 0x29, 0x20
        /*00cd*/ 	.byte	0x25, 0x20, 0x34, 0x29, 0x00
	.type		__unnamed_1,@object
	.size		__unnamed_1,(__unnamed_2 - __unnamed_1)
__unnamed_1:
        /*00d2*/ 	.byte	0x61, 0x75, 0x74, 0x6f, 0x20, 0x63, 0x75, 0x74, 0x65, 0x3a, 0x3a, 0x61, 0x73, 0x5f, 0x70, 0x6f
        /* <DEDUP_REMOVED lines=24> */
        /*0262*/ 	.byte	0x3e, 0x3e, 0x3e, 0x5d, 0x00
	.type		__unnamed_2,@object
	.size		__unnamed_2,(.L_2 - __unnamed_2)
__unnamed_2:
        /* <DEDUP_REMOVED lines=46> */
.L_2:


//--------------------- .nv.shared._ZN7cutlass13device_kernelINS_4conv6kernel13ConvUniversalINS1_16ConvProblemShapeILNS1_8OperatorE0ELi3EEENS1_10collective14CollectiveConvINS1_47MainloopSm100TmaUmmaWarpSpecializedImplicitGemmILS5_0ELi8ELi3ELi1ELi2EN4cute5tupleIJNSA_1CILi2EEENSC_ILi1EEESE_EEEEENSB_IJNSC_ILi64EEENSC_ILi128EEENSB_IJSH_EEEEEENS_6half_tESL_NSA_8TiledMMAINSA_8MMA_AtomIJNSA_20SM100_MMA_F16BF16_SSISL_SL_fLi64ELi128ELNSA_4UMMA5MajorE0ELSQ_0ELNSP_7ScaleInE0ELSR_0EEEEEENSA_6LayoutINSB_IJSE_SE_SE_EEENSB_IJNSC_ILi0EEESW_SW_EEEEENSB_IJNSA_10UnderscoreESZ_SZ_EEEEENS7_6detail27Sm100ImplicitGemmTileTraitsINSA_20SM90_TMA_LOAD_IM2COLENSA_14ComposedLayoutINSA_7SwizzleILi3ELi4ELi3EEENSA_18smem_ptr_flag_bitsILi16EEENSU_INSB_IJNSC_ILi8EEESH_EEENSB_IJSH_SE_EEEEEEEvEENS13_INSA_23SM90_TMA_LOAD_MULTICASTES1E_vEEEENS_8epilogue10collective18CollectiveEpilogueINS1J_23Sm100TmaWarpSpecializedILi4ELi2ELi16ELb1ELb0EEEJSK_NSB_IJNSU_ISH_SE_EENSU_INSC_ILi32EEESE_EEEEESL_NSB_IJNSB_IJllllEEESE_SW_EEESL_S1T_NS1J_6fusion15FusionCallbacksIS1N_NS1U_17LinearCombinationISL_fSL_fLNS_15FloatRoundStyleE2EEESK_S1R_JEEENSA_5SM1004TMEM4LOAD26SM100_TMEM_LOAD_16dp256b4xES14_NS15_INS16_ILi2ELi4ELi3EEES19_NSU_INSB_IJS1A_S1P_EEENSB_IJS1P_SE_EEEEEEENSA_17SM75_U32x4_LDSM_NENSA_21SM90_TMA_STORE_IM2COLES28_NSA_17SM90_U32x4_STSM_NENSA_39AutoVectorizingCopyWithAssumedAlignmentILi128EEEEEEvvEEEEvNT_6ParamsE --------------------------
	.section	.nv.shared._ZN7cutlass13device_kernelINS_4conv6kernel13ConvUniversalINS1_16ConvProblemShapeILNS1_8OperatorE0ELi3EEENS1_10collective14CollectiveConvINS1_47MainloopSm100TmaUmmaWarpSpecializedImplicitGemmILS5_0ELi8ELi3ELi1ELi2EN4cute5tupleIJNSA_1CILi2EEENSC_ILi1EEESE_EEEEENSB_IJNSC_ILi64EEENSC_ILi128EEENSB_IJSH_EEEEEENS_6half_tESL_NSA_8TiledMMAINSA_8MMA_AtomIJNSA_20SM100_MMA_F16BF16_SSISL_SL_fLi64ELi128ELNSA_4UMMA5MajorE0ELSQ_0ELNSP_7ScaleInE0ELSR_0EEEEEENSA_6LayoutINSB_IJSE_SE_SE_EEENSB_IJNSC_ILi0EEESW_SW_EEEEENSB_IJNSA_10UnderscoreESZ_SZ_EEEEENS7_6detail27Sm100ImplicitGemmTileTraitsINSA_20SM90_TMA_LOAD_IM2COLENSA_14ComposedLayoutINSA_7SwizzleILi3ELi4ELi3EEENSA_18smem_ptr_flag_bitsILi16EEENSU_INSB_IJNSC_ILi8EEESH_EEENSB_IJSH_SE_EEEEEEEvEENS13_INSA_23SM90_TMA_LOAD_MULTICASTES1E_vEEEENS_8epilogue10collective18CollectiveEpilogueINS1J_23Sm100TmaWarpSpecializedILi4ELi2ELi16ELb1ELb0EEEJSK_NSB_IJNSU_ISH_SE_EENSU_INSC_ILi32EEESE_EEEEESL_NSB_IJNSB_IJllllEEESE_SW_EEESL_S1T_NS1J_6fusion15FusionCallbacksIS1N_NS1U_17LinearCombinationISL_fSL_fLNS_15FloatRoundStyleE2EEESK_S1R_JEEENSA_5SM1004TMEM4LOAD26SM100_TMEM_LOAD_16dp256b4xES14_NS15_INS16_ILi2ELi4ELi3EEES19_NSU_INSB_IJS1A_S1P_EEENSB_IJS1P_SE_EEEEEEENSA_17SM75_U32x4_LDSM_NENSA_21SM90_TMA_STORE_IM2COLES28_NSA_17SM90_U32x4_STSM_NENSA_39AutoVectorizingCopyWithAssumedAlignmentILi128EEEEEEvvEEEEvNT_6ParamsE,"aw",@nobits
	.sectionflags	@""
	.align	16
	.zero		1024


//--------------------- .nv.shared.reserved.0     --------------------------
	.section	.nv.shared.reserved.0,"aw",@nobits
	.weak		__nv_reservedSMEM_offset_0_alias
	.size		__nv_reservedSMEM_offset_0_alias, 0, 64
	.other		__nv_reservedSMEM_offset_0_alias,@"STO_CUDA_RESERVED_SHARED STV_DEFAULT"
__nv_reservedSMEM_offset_0_alias:
	.zero		0
.nv.shared.reserved.0:
	.zero		64
	.weak		__nv_reservedSMEM_tcgen05_partition
	.type		__nv_reservedSMEM_tcgen05_partition,@object
	.size		__nv_reservedSMEM_tcgen05_partition,(.L_0 - __nv_reservedSMEM_tcgen05_partition)
__nv_reservedSMEM_tcgen05_partition:
	.zero		32
.L_0:


//--------------------- .nv.global                --------------------------
	.section	.nv.global,"aw",@nobits
.nv.global:
	.type		_ZN39_INTERNAL_0b69c2f8_4_k_cu_937b1c77_33564cute1_E,@object
	.size		_ZN39_INTERNAL_0b69c2f8_4_k_cu_937b1c77_33564cute1_E,(_ZN39_INTERNAL_0b69c2f8_4_k_cu_937b1c77_33564cuda3std3__45__cpo6cbeginE - _ZN39_INTERNAL_0b69c2f8_4_k_cu_937b1c77_33564cute1_E)
_ZN39_INTERNAL_0b69c2f8_4_k_cu_937b1c77_33564cute1_E:
	.zero		1
	.type		_ZN39_INTERNAL_0b69c2f8_4_k_cu_937b1c77_33564cuda3std3__45__cpo6cbeginE,@object
	.size		_ZN39_INTERNAL_0b69c2f8_4_k_cu_937b1c77_33564cuda3std3__45__cpo6cbeginE,(_ZN39_INTERNAL_0b69c2f8_4_k_cu_937b1c77_33564cuda3std3__48in_placeE - _ZN39_INTERNAL_0b69c2f8_4_k_cu_937b1c77_33564cuda3std3__45__cpo6cbeginE)
_ZN39_INTERNAL_0b69c2f8_4_k_cu_937b1c77_33564cuda3std3__45__cpo6cbeginE:
	.zero		1
	.type		_ZN39_INTERNAL_0b69c2f8_4_k_cu_937b1c77_33564cuda3std3__48in_placeE,@object
	.size		_ZN39_INTERNAL_0b69c2f8_4_k_cu_937b1c77_33564cuda3std3__48in_placeE,(_ZN39_INTERNAL_0b69c2f8_4_k_cu_937b1c77_33564cuda3std6ranges3__45__cpo9iter_moveE - _ZN39_INTERNAL_0b69c2f8_4_k_cu_937b1c77_33564cuda3std3__48in_placeE)
_ZN39_INTERNAL_0b69c2f8_4_k_cu_937b1c77_33564cuda3std3__48in_placeE:
	.zero		1
	.type		_ZN39_INTERNAL_0b69c2f8_4_k_cu_937b1c77_33564cuda3std6ranges3__45__cpo9iter_moveE,@object
	.size		_ZN39_INTERNAL_0b69c2f8_4_k_cu_937b1c77_33564cuda3std6ranges3__45__cpo9iter_moveE,(_ZN39_INTERNAL_0b69c2f8_4_k_cu_937b1c77_33564cuda3std3__45__cpo5beginE - _ZN39_INTERNAL_0b69c2f8_4_k_cu_937b1c77_33564cuda3std6ranges3__45__cpo9iter_moveE)
_ZN39_INTERNAL_0b69c2f8_4_k_cu_937b1c77_33564cuda3std6ranges3__45__cpo9iter_moveE:
	.zero		1
	.type		_ZN39_INTERNAL_0b69c2f8_4_k_cu_937b1c77_33564cuda3std3__45__cpo5beginE,@object
	.size		_ZN39_INTERNAL_0b69c2f8_4_k_cu_937b1c77_33564cuda3std3__45__cpo5beginE,(_ZN39_INTERNAL_0b69c2f8_4_k_cu_937b1c77_33564cuda3std3__441_GLOBAL__N__0b69c2f8_4_k_cu_937b1c77_33566ignoreE - _ZN39_INTERNAL_0b69c2f8_4_k_cu_937b1c77_33564cuda3std3__45__cpo5beginE)
_ZN39_INTERNAL_0b69c2f8_4_k_cu_937b1c77_33564cuda3std3__45__cpo5beginE:
	.zero		1
	.type		_ZN39_INTERNAL_0b69c2f8_4_k_cu_937b1c77_33564cuda3std3__441_GLOBAL__N__0b69c2f8_4_k_cu_937b1c77_33566ignoreE,@object
	.size		_ZN39_INTERNAL_0b69c2f8_4_k_cu_937b1c77_33564cuda3std3__441_GLOBAL__N__0b69c2f8_4_k_cu_937b1c77_33566ignoreE,(_ZN39_INTERNAL_0b69c2f8_4_k_cu_937b1c77_33564cute7productE - _ZN39_INTERNAL_0b69c2f8_4_k_cu_937b1c77_33564cuda3std3__441_GLOBAL__N__0b69c2f8_4_k_cu_937b1c77_33566ignoreE)
_ZN39_INTERNAL_0b69c2f8_4_k_cu_937b1c77_33564cuda3std3__441_GLOBAL__N__0b69c2f8_4_k_cu_937b1c77_33566ignoreE:
	.zero		1
	.type		_ZN39_INTERNAL_0b69c2f8_4_k_cu_937b1c77_33564cute7productE,@object
	.size		_ZN39_INTERNAL_0b69c2f8_4_k_cu_937b1c77_33564cute7productE,(_ZN39_INTERNAL_0b69c2f8_4_k_cu_937b1c77_33564cuda3std3__45__cpo3endE - _ZN39_INTERNAL_0b69c2f8_4_k_cu_937b1c77_33564cute7productE)
_ZN39_INTERNAL_0b69c2f8_4_k_cu_937b1c77_33564cute7productE:
	.zero		1
	.type		_ZN39_INTERNAL_0b69c2f8_4_k_cu_937b1c77_33564cuda3std3__45__cpo3endE,@object
	.size		_ZN39_INTERNAL_0b69c2f8_4_k_cu_937b1c77_33564cuda3std3__45__cpo3endE,(_ZN39_INTERNAL_0b69c2f8_4_k_cu_937b1c77_33564cuda3std3__419piecewise_constructE - _ZN39_INTERNAL_0b69c2f8_4_k_cu_937b1c77_33564cuda3std3__45__cpo3endE)
_ZN39_INTERNAL_0b69c2f8_4_k_cu_937b1c77_33564cuda3std3__45__cpo3endE:
	.zero		1
	.type		_ZN39_INTERNAL_0b69c2f8_4_k_cu_937b1c77_33564cuda3std3__419piecewise_constructE,@object
	.size		_ZN39_INTERNAL_0b69c2f8_4_k_cu_937b1c77_33564cuda3std3__419piecewise_constructE,(_ZN39_INTERNAL_0b69c2f8_4_k_cu_937b1c77_33564cuda3std3__45__cpo4cendE - _ZN39_INTERNAL_0b69c2f8_4_k_cu_937b1c77_33564cuda3std3__419piecewise_constructE)
_ZN39_INTERNAL_0b69c2f8_4_k_cu_937b1c77_33564cuda3std3__419piecewise_constructE:
	.zero		1
	.type		_ZN39_INTERNAL_0b69c2f8_4_k_cu_937b1c77_33564cuda3std3__45__cpo4cendE,@object
	.size		_ZN39_INTERNAL_0b69c2f8_4_k_cu_937b1c77_33564cuda3std3__45__cpo4cendE,(_ZN39_INTERNAL_0b69c2f8_4_k_cu_937b1c77_33564cuda3std6ranges3__45__cpo4swapE - _ZN39_INTERNAL_0b69c2f8_4_k_cu_937b1c77_33564cuda3std3__45__cpo4cendE)
_ZN39_INTERNAL_0b69c2f8_4_k_cu_937b1c77_33564cuda3std3__45__cpo4cendE:
	.zero		1
	.type		_ZN39_INTERNAL_0b69c2f8_4_k_cu_937b1c77_33564cuda3std6ranges3__45__cpo4swapE,@object
	.size		_ZN39_INTERNAL_0b69c2f8_4_k_cu_937b1c77_33564cuda3std6ranges3__45__cpo4swapE,(.L_10 - _ZN39_INTERNAL_0b69c2f8_4_k_cu_937b1c77_33564cuda3std6ranges3__45__cpo4swapE)
_ZN39_INTERNAL_0b69c2f8_4_k_cu_937b1c77_33564cuda3std6ranges3__45__cpo4swapE:
	.zero		1
.L_10:


//--------------------- .nv.constant0._ZN7cutlass13device_kernelINS_4conv6kernel13ConvUniversalINS1_16ConvProblemShapeILNS1_8OperatorE0ELi3EEENS1_10collective14CollectiveConvINS1_47MainloopSm100TmaUmmaWarpSpecializedImplicitGemmILS5_0ELi8ELi3ELi1ELi2EN4cute5tupleIJNSA_1CILi2EEENSC_ILi1EEESE_EEEEENSB_IJNSC_ILi64EEENSC_ILi128EEENSB_IJSH_EEEEEENS_6half_tESL_NSA_8TiledMMAINSA_8MMA_AtomIJNSA_20SM100_MMA_F16BF16_SSISL_SL_fLi64ELi128ELNSA_4UMMA5MajorE0ELSQ_0ELNSP_7ScaleInE0ELSR_0EEEEEENSA_6LayoutINSB_IJSE_SE_SE_EEENSB_IJNSC_ILi0EEESW_SW_EEEEENSB_IJNSA_10UnderscoreESZ_SZ_EEEEENS7_6detail27Sm100ImplicitGemmTileTraitsINSA_20SM90_TMA_LOAD_IM2COLENSA_14ComposedLayoutINSA_7SwizzleILi3ELi4ELi3EEENSA_18smem_ptr_flag_bitsILi16EEENSU_INSB_IJNSC_ILi8EEESH_EEENSB_IJSH_SE_EEEEEEEvEENS13_INSA_23SM90_TMA_LOAD_MULTICASTES1E_vEEEENS_8epilogue10collective18CollectiveEpilogueINS1J_23Sm100TmaWarpSpecializedILi4ELi2ELi16ELb1ELb0EEEJSK_NSB_IJNSU_ISH_SE_EENSU_INSC_ILi32EEESE_EEEEESL_NSB_IJNSB_IJllllEEESE_SW_EEESL_S1T_NS1J_6fusion15FusionCallbacksIS1N_NS1U_17LinearCombinationISL_fSL_fLNS_15FloatRoundStyleE2EEESK_S1R_JEEENSA_5SM1004TMEM4LOAD26SM100_TMEM_LOAD_16dp256b4xES14_NS15_INS16_ILi2ELi4ELi3EEES19_NSU_INSB_IJS1A_S1P_EEENSB_IJS1P_SE_EEEEEEENSA_17SM75_U32x4_LDSM_NENSA_21SM90_TMA_STORE_IM2COLES28_NSA_17SM90_U32x4_STSM_NENSA_39AutoVectorizingCopyWithAssumedAlignmentILi128EEEEEEvvEEEEvNT_6ParamsE --------------------------
	.section	.nv.constant0._ZN7cutlass13device_kernelINS_4conv6kernel13ConvUniversalINS1_16ConvProblemShapeILNS1_8OperatorE0ELi3EEENS1_10collective14CollectiveConvINS1_47MainloopSm100TmaUmmaWarpSpecializedImplicitGemmILS5_0ELi8ELi3ELi1ELi2EN4cute5tupleIJNSA_1CILi2EEENSC_ILi1EEESE_EEEEENSB_IJNSC_ILi64EEENSC_ILi128EEENSB_IJSH_EEEEEENS_6half_tESL_NSA_8TiledMMAINSA_8MMA_AtomIJNSA_20SM100_MMA_F16BF16_SSISL_SL_fLi64ELi128ELNSA_4UMMA5MajorE0ELSQ_0ELNSP_7ScaleInE0ELSR_0EEEEEENSA_6LayoutINSB_IJSE_SE_SE_EEENSB_IJNSC_ILi0EEESW_SW_EEEEENSB_IJNSA_10UnderscoreESZ_SZ_EEEEENS7_6detail27Sm100ImplicitGemmTileTraitsINSA_20SM90_TMA_LOAD_IM2COLENSA_14ComposedLayoutINSA_7SwizzleILi3ELi4ELi3EEENSA_18smem_ptr_flag_bitsILi16EEENSU_INSB_IJNSC_ILi8EEESH_EEENSB_IJSH_SE_EEEEEEEvEENS13_INSA_23SM90_TMA_LOAD_MULTICASTES1E_vEEEENS_8epilogue10collective18CollectiveEpilogueINS1J_23Sm100TmaWarpSpecializedILi4ELi2ELi16ELb1ELb0EEEJSK_NSB_IJNSU_ISH_SE_EENSU_INSC_ILi32EEESE_EEEEESL_NSB_IJNSB_IJllllEEESE_SW_EEESL_S1T_NS1J_6fusion15FusionCallbacksIS1N_NS1U_17LinearCombinationISL_fSL_fLNS_15FloatRoundStyleE2EEESK_S1R_JEEENSA_5SM1004TMEM4LOAD26SM100_TMEM_LOAD_16dp256b4xES14_NS15_INS16_ILi2ELi4ELi3EEES19_NSU_INSB_IJS1A_S1P_EEENSB_IJS1P_SE_EEEEEEENSA_17SM75_U32x4_LDSM_NENSA_21SM90_TMA_STORE_IM2COLES28_NSA_17SM90_U32x4_STSM_NENSA_39AutoVectorizingCopyWithAssumedAlignmentILi128EEEEEEvvEEEEvNT_6ParamsE,"a",@progbits
	.sectionflags	@""
	.align	4
.nv.constant0._ZN7cutlass13device_kernelINS_4conv6kernel13ConvUniversalINS1_16ConvProblemShapeILNS1_8OperatorE0ELi3EEENS1_10collective14CollectiveConvINS1_47MainloopSm100TmaUmmaWarpSpecializedImplicitGemmILS5_0ELi8ELi3ELi1ELi2EN4cute5tupleIJNSA_1CILi2EEENSC_ILi1EEESE_EEEEENSB_IJNSC_ILi64EEENSC_ILi128EEENSB_IJSH_EEEEEENS_6half_tESL_NSA_8TiledMMAINSA_8MMA_AtomIJNSA_20SM100_MMA_F16BF16_SSISL_SL_fLi64ELi128ELNSA_4UMMA5MajorE0ELSQ_0ELNSP_7ScaleInE0ELSR_0EEEEEENSA_6LayoutINSB_IJSE_SE_SE_EEENSB_IJNSC_ILi0EEESW_SW_EEEEENSB_IJNSA_10UnderscoreESZ_SZ_EEEEENS7_6detail27Sm100ImplicitGemmTileTraitsINSA_20SM90_TMA_LOAD_IM2COLENSA_14ComposedLayoutINSA_7SwizzleILi3ELi4ELi3EEENSA_18smem_ptr_flag_bitsILi16EEENSU_INSB_IJNSC_ILi8EEESH_EEENSB_IJSH_SE_EEEEEEEvEENS13_INSA_23SM90_TMA_LOAD_MULTICASTES1E_vEEEENS_8epilogue10collective18CollectiveEpilogueINS1J_23Sm100TmaWarpSpecializedILi4ELi2ELi16ELb1ELb0EEEJSK_NSB_IJNSU_ISH_SE_EENSU_INSC_ILi32EEESE_EEEEESL_NSB_IJNSB_IJllllEEESE_SW_EEESL_S1T_NS1J_6fusion15FusionCallbacksIS1N_NS1U_17LinearCombinationISL_fSL_fLNS_15FloatRoundStyleE2EEESK_S1R_JEEENSA_5SM1004TMEM4LOAD26SM100_TMEM_LOAD_16dp256b4xES14_NS15_INS16_ILi2ELi4ELi3EEES19_NSU_INSB_IJS1A_S1P_EEENSB_IJS1P_SE_EEEEEEENSA_17SM75_U32x4_LDSM_NENSA_21SM90_TMA_STORE_IM2COLES28_NSA_17SM90_U32x4_STSM_NENSA_39AutoVectorizingCopyWithAssumedAlignmentILi128EEEEEEvvEEEEvNT_6ParamsE:
	.zero		3200


//--------------------- SYMBOLS --------------------------

	.type		.nv.reservedSmem.offset0,@object
	.size		.nv.reservedSmem.offset0,0x4
	.type		.nv.reservedSmem.cap,@object
	.size		.nv.reservedSmem.cap,0x4
	.type		__assertfail,@function
